//
// Generated by NVIDIA NVVM Compiler
//
// Compiler Build ID: CL-36424714
// Cuda compilation tools, release 13.0, V13.0.88
// Based on NVVM 20.0.0
//

.version 9.0
.target sm_100
.address_size 64

	// .globl	_Z26findLower20BitSeeds_kernelPK19ShipwreckConstraintiPjS2_
.const .align 4 .u32 SHIPWRECK_SPACING = 24;
.const .align 4 .u32 SHIPWRECK_SEPARATION = 4;
.const .align 4 .u32 SHIPWRECK_SALT = 165745295;
.const .align 8 .u64 MULT_A = 341873128712;
.const .align 8 .u64 MULT_B = 132897987541;
.const .align 8 .u64 LCG_MULT = 25214903917;
.const .align 8 .u64 LCG_ADD = 11;
.const .align 8 .u64 XOR_MASK = 25214903917;
.const .align 8 .u64 MASK_48 = 281474976710655;
.const .align 8 .u64 LCG_MULT_INV = 246154705703781;
.const .align 4 .u32 OCEAN_TYPE_COUNT = 20;
.const .align 4 .u32 BEACHED_TYPE_COUNT = 11;
.const .align 4 .b8 d_STRUCTURE_LOCATION_OCEAN[80];
.const .align 4 .b8 d_STRUCTURE_LOCATION_BEACHED[44];

.visible .entry _Z26findLower20BitSeeds_kernelPK19ShipwreckConstraintiPjS2_(
	.param .u64 .ptr .align 1 _Z26findLower20BitSeeds_kernelPK19ShipwreckConstraintiPjS2__param_0,
	.param .u32 _Z26findLower20BitSeeds_kernelPK19ShipwreckConstraintiPjS2__param_1,
	.param .u64 .ptr .align 1 _Z26findLower20BitSeeds_kernelPK19ShipwreckConstraintiPjS2__param_2,
	.param .u64 .ptr .align 1 _Z26findLower20BitSeeds_kernelPK19ShipwreckConstraintiPjS2__param_3
)
{
	.reg .pred 	%p<7>;
	.reg .b32 	%r<40>;
	.reg .b64 	%rd<25>;

	ld.param.u64 	%rd8, [_Z26findLower20BitSeeds_kernelPK19ShipwreckConstraintiPjS2__param_0];
	ld.param.u32 	%r5, [_Z26findLower20BitSeeds_kernelPK19ShipwreckConstraintiPjS2__param_1];
	ld.param.u64 	%rd9, [_Z26findLower20BitSeeds_kernelPK19ShipwreckConstraintiPjS2__param_2];
	ld.param.u64 	%rd10, [_Z26findLower20BitSeeds_kernelPK19ShipwreckConstraintiPjS2__param_3];
	mov.u32 	%r6, %ctaid.x;
	mov.u32 	%r7, %ntid.x;
	mov.u32 	%r8, %tid.x;
	mad.lo.s32 	%r1, %r6, %r7, %r8;
	setp.gt.u32 	%p1, %r1, 1048575;
	@%p1 bra 	$L__BB0_6;
	setp.lt.s32 	%p2, %r5, 1;
	@%p2 bra 	$L__BB0_5;
	ld.const.u32 	%r2, [SHIPWRECK_SPACING];
	cvt.u64.u32 	%rd11, %r1;
	ld.const.u64 	%rd1, [MULT_A];
	ld.const.u64 	%rd2, [MULT_B];
	ld.const.u32 	%rd12, [SHIPWRECK_SALT];
	add.s64 	%rd3, %rd11, %rd12;
	ld.const.u64 	%rd4, [XOR_MASK];
	ld.const.u64 	%rd5, [LCG_MULT];
	ld.const.u64 	%rd6, [LCG_ADD];
	cvta.to.global.u64 	%rd7, %rd8;
	mov.b32 	%r39, 0;
	cvt.u32.u64 	%r27, %rd6;
	cvt.u32.u64 	%r30, %rd5;
	bra.uni 	$L__BB0_4;
$L__BB0_3:
	add.s32 	%r39, %r39, 1;
	setp.eq.s32 	%p6, %r39, %r5;
	@%p6 bra 	$L__BB0_5;
$L__BB0_4:
	mul.wide.u32 	%rd13, %r39, 20;
	add.s64 	%rd14, %rd7, %rd13;
	ld.global.u32 	%r10, [%rd14];
	ld.global.u32 	%r11, [%rd14+4];
	div.s32 	%r12, %r10, %r2;
	mul.lo.s32 	%r13, %r12, %r2;
	sub.s32 	%r14, %r10, %r13;
	setp.eq.s32 	%p3, %r14, 0;
	xor.b32  	%r15, %r2, %r10;
	shr.s32 	%r16, %r15, 31;
	selp.b32 	%r17, 0, %r16, %p3;
	add.s32 	%r18, %r17, %r12;
	div.s32 	%r19, %r11, %r2;
	mul.lo.s32 	%r20, %r19, %r2;
	sub.s32 	%r21, %r11, %r20;
	setp.eq.s32 	%p4, %r21, 0;
	xor.b32  	%r22, %r2, %r11;
	shr.s32 	%r23, %r22, 31;
	selp.b32 	%r24, 0, %r23, %p4;
	add.s32 	%r25, %r24, %r19;
	cvt.s64.s32 	%rd15, %r18;
	cvt.u64.u32 	%rd16, %r25;
	mad.lo.s64 	%rd17, %rd1, %rd15, %rd3;
	mad.lo.s64 	%rd18, %rd2, %rd16, %rd17;
	xor.b64  	%rd19, %rd18, %rd4;
	mul.lo.s64 	%rd20, %rd19, %rd5;
	cvt.u32.u64 	%r26, %rd20;
	add.s32 	%r28, %r26, %r27;
	shr.u32 	%r29, %r28, 17;
	mad.lo.s32 	%r31, %r28, %r30, %r27;
	shr.u32 	%r32, %r31, 17;
	xor.b32  	%r33, %r29, %r10;
	xor.b32  	%r34, %r32, %r11;
	or.b32  	%r36, %r33, %r34;
	and.b32  	%r37, %r36, 3;
	setp.ne.s32 	%p5, %r37, 0;
	@%p5 bra 	$L__BB0_6;
	bra.uni 	$L__BB0_3;
$L__BB0_5:
	cvta.to.global.u64 	%rd21, %rd10;
	atom.global.add.u32 	%r38, [%rd21], 1;
	cvta.to.global.u64 	%rd22, %rd9;
	mul.wide.u32 	%rd23, %r38, 4;
	add.s64 	%rd24, %rd22, %rd23;
	st.global.u32 	[%rd24], %r1;
$L__BB0_6:
	ret;

}
	// .globl	_Z22reverseAndCheck_kernelPKjjPK19ShipwreckConstraintS3_iS3_iPlPj
.visible .entry _Z22reverseAndCheck_kernelPKjjPK19ShipwreckConstraintS3_iS3_iPlPj(
	.param .u64 .ptr .align 1 _Z22reverseAndCheck_kernelPKjjPK19ShipwreckConstraintS3_iS3_iPlPj_param_0,
	.param .u32 _Z22reverseAndCheck_kernelPKjjPK19ShipwreckConstraintS3_iS3_iPlPj_param_1,
	.param .u64 .ptr .align 1 _Z22reverseAndCheck_kernelPKjjPK19ShipwreckConstraintS3_iS3_iPlPj_param_2,
	.param .u64 .ptr .align 1 _Z22reverseAndCheck_kernelPKjjPK19ShipwreckConstraintS3_iS3_iPlPj_param_3,
	.param .u32 _Z22reverseAndCheck_kernelPKjjPK19ShipwreckConstraintS3_iS3_iPlPj_param_4,
	.param .u64 .ptr .align 1 _Z22reverseAndCheck_kernelPKjjPK19ShipwreckConstraintS3_iS3_iPlPj_param_5,
	.param .u32 _Z22reverseAndCheck_kernelPKjjPK19ShipwreckConstraintS3_iS3_iPlPj_param_6,
	.param .u64 .ptr .align 1 _Z22reverseAndCheck_kernelPKjjPK19ShipwreckConstraintS3_iS3_iPlPj_param_7,
	.param .u64 .ptr .align 1 _Z22reverseAndCheck_kernelPKjjPK19ShipwreckConstraintS3_iS3_iPlPj_param_8
)
{
	.local .align 4 .b8 	__local_depot1[20];
	.reg .b64 	%SP;
	.reg .b64 	%SPL;
	.reg .pred 	%p<194>;
	.reg .b16 	%rs<31>;
	.reg .b32 	%r<538>;
	.reg .b64 	%rd<866>;

	mov.u64 	%SPL, __local_depot1;
	ld.param.u64 	%rd176, [_Z22reverseAndCheck_kernelPKjjPK19ShipwreckConstraintS3_iS3_iPlPj_param_0];
	ld.param.u32 	%r166, [_Z22reverseAndCheck_kernelPKjjPK19ShipwreckConstraintS3_iS3_iPlPj_param_1];
	ld.param.u64 	%rd177, [_Z22reverseAndCheck_kernelPKjjPK19ShipwreckConstraintS3_iS3_iPlPj_param_2];
	ld.param.u64 	%rd178, [_Z22reverseAndCheck_kernelPKjjPK19ShipwreckConstraintS3_iS3_iPlPj_param_3];
	ld.param.u64 	%rd179, [_Z22reverseAndCheck_kernelPKjjPK19ShipwreckConstraintS3_iS3_iPlPj_param_7];
	ld.param.u64 	%rd180, [_Z22reverseAndCheck_kernelPKjjPK19ShipwreckConstraintS3_iS3_iPlPj_param_8];
	cvta.to.global.u64 	%rd1, %rd179;
	cvta.to.global.u64 	%rd2, %rd180;
	cvta.to.global.u64 	%rd3, %rd178;
	cvta.to.global.u64 	%rd4, %rd177;
	add.u64 	%rd5, %SPL, 0;
	mov.u32 	%r167, %ctaid.x;
	mov.u32 	%r168, %ntid.x;
	mov.u32 	%r169, %tid.x;
	mad.lo.s32 	%r1, %r167, %r168, %r169;
	setp.ge.u32 	%p1, %r1, %r166;
	@%p1 bra 	$L__BB1_246;
	cvta.to.global.u64 	%rd182, %rd176;
	mul.wide.u32 	%rd183, %r1, 4;
	add.s64 	%rd184, %rd182, %rd183;
	ld.global.u32 	%rd185, [%rd184];
	ld.global.u32 	%r171, [%rd4];
	ld.const.u32 	%r2, [SHIPWRECK_SPACING];
	div.s32 	%r172, %r171, %r2;
	mul.lo.s32 	%r173, %r172, %r2;
	sub.s32 	%r174, %r171, %r173;
	setp.eq.s32 	%p2, %r174, 0;
	xor.b32  	%r175, %r2, %r171;
	shr.s32 	%r176, %r175, 31;
	selp.b32 	%r177, 0, %r176, %p2;
	add.s32 	%r178, %r177, %r172;
	ld.global.u32 	%r179, [%rd4+4];
	div.s32 	%r180, %r179, %r2;
	mul.lo.s32 	%r181, %r180, %r2;
	sub.s32 	%r182, %r179, %r181;
	setp.eq.s32 	%p3, %r182, 0;
	xor.b32  	%r183, %r179, %r2;
	shr.s32 	%r184, %r183, 31;
	selp.b32 	%r185, 0, %r184, %p3;
	add.s32 	%r186, %r185, %r180;
	ld.const.u32 	%r187, [SHIPWRECK_SEPARATION];
	sub.s32 	%r3, %r2, %r187;
	add.s32 	%r4, %r174, %r2;
	add.s32 	%r188, %r182, %r2;
	rem.s32 	%r5, %r188, %r2;
	cvt.s64.s32 	%rd186, %r178;
	ld.const.u64 	%rd6, [MULT_A];
	mul.lo.s64 	%rd7, %rd6, %rd186;
	cvt.s64.s32 	%rd187, %r186;
	ld.const.u64 	%rd8, [MULT_B];
	mul.lo.s64 	%rd9, %rd8, %rd187;
	add.s64 	%rd188, %rd7, %rd185;
	add.s64 	%rd189, %rd188, %rd9;
	ld.const.s32 	%rd10, [SHIPWRECK_SALT];
	add.s64 	%rd190, %rd189, %rd10;
	ld.const.u64 	%rd11, [XOR_MASK];
	xor.b64  	%rd191, %rd190, %rd11;
	ld.const.u64 	%rd12, [MASK_48];
	and.b64  	%rd192, %rd191, %rd12;
	ld.const.u64 	%rd193, [LCG_MULT];
	ld.const.u64 	%rd13, [LCG_ADD];
	mad.lo.s64 	%rd194, %rd192, %rd193, %rd13;
	and.b64  	%rd195, %rd194, %rd12;
	mad.lo.s64 	%rd196, %rd195, %rd193, %rd13;
	and.b64  	%rd14, %rd196, %rd12;
	cvt.u32.u64 	%r189, %rd14;
	shr.u32 	%r190, %r189, 17;
	and.b32  	%r6, %r190, 7;
	rem.u32 	%r191, %r6, %r3;
	setp.ne.s32 	%p4, %r191, %r5;
	mov.b32 	%r494, 0;
	@%p4 bra 	$L__BB1_3;
	mov.b32 	%r193, 0;
	st.local.u32 	[%rd5], %r193;
	mov.b32 	%r494, 1;
$L__BB1_3:
	or.b32  	%r194, %r6, 8;
	rem.u32 	%r195, %r194, %r3;
	setp.ne.s32 	%p5, %r195, %r5;
	@%p5 bra 	$L__BB1_5;
	add.s32 	%r8, %r494, 1;
	mul.wide.u32 	%rd197, %r494, 4;
	add.s64 	%rd198, %rd5, %rd197;
	mov.b32 	%r196, 1;
	st.local.u32 	[%rd198], %r196;
	mov.u32 	%r494, %r8;
$L__BB1_5:
	or.b32  	%r197, %r6, 16;
	rem.u32 	%r198, %r197, %r3;
	setp.ne.s32 	%p6, %r198, %r5;
	@%p6 bra 	$L__BB1_7;
	add.s32 	%r10, %r494, 1;
	mul.wide.u32 	%rd199, %r494, 4;
	add.s64 	%rd200, %rd5, %rd199;
	mov.b32 	%r199, 2;
	st.local.u32 	[%rd200], %r199;
	mov.u32 	%r494, %r10;
$L__BB1_7:
	or.b32  	%r200, %r6, 24;
	rem.u32 	%r201, %r200, %r3;
	setp.ne.s32 	%p7, %r201, %r5;
	@%p7 bra 	$L__BB1_9;
	add.s32 	%r12, %r494, 1;
	mul.wide.u32 	%rd201, %r494, 4;
	add.s64 	%rd202, %rd5, %rd201;
	mov.b32 	%r202, 3;
	st.local.u32 	[%rd202], %r202;
	mov.u32 	%r494, %r12;
$L__BB1_9:
	or.b32  	%r203, %r6, 32;
	rem.u32 	%r204, %r203, %r3;
	setp.ne.s32 	%p8, %r204, %r5;
	@%p8 bra 	$L__BB1_11;
	add.s32 	%r14, %r494, 1;
	mul.wide.u32 	%rd203, %r494, 4;
	add.s64 	%rd204, %rd5, %rd203;
	mov.b32 	%r205, 4;
	st.local.u32 	[%rd204], %r205;
	mov.u32 	%r494, %r14;
$L__BB1_11:
	setp.eq.s32 	%p9, %r494, 0;
	@%p9 bra 	$L__BB1_246;
	and.b64  	%rd15, %rd14, 1048575;
	ld.const.u64 	%rd16, [LCG_MULT_INV];
	cvt.s64.s32 	%rd17, %r3;
	rem.s32 	%r16, %r4, %r2;
	add.s64 	%rd205, %rd9, %rd7;
	add.s64 	%rd18, %rd205, %rd10;
	ld.const.u32 	%r206, [BEACHED_TYPE_COUNT];
	popc.b32 	%r17, %r206;
	cvt.u64.u32 	%rd19, %r206;
	ld.const.u32 	%r207, [OCEAN_TYPE_COUNT];
	popc.b32 	%r18, %r207;
	cvt.u64.u32 	%rd20, %r207;
	popc.b32 	%r19, %r3;
	ld.local.u32 	%r20, [%rd5];
	cvt.u64.u32 	%rd816, %r20;
	setp.gt.u32 	%p10, %r20, 268435455;
	@%p10 bra 	$L__BB1_58;
	mov.b64 	%rd817, 0;
$L__BB1_14:
	mov.u64 	%rd23, %rd817;
	shl.b64 	%rd207, %rd816, 20;
	or.b64  	%rd208, %rd207, %rd15;
	sub.s64 	%rd209, %rd208, %rd13;
	mul.lo.s64 	%rd210, %rd209, %rd16;
	and.b64  	%rd24, %rd210, %rd12;
	shr.u64 	%rd25, %rd24, 17;
	or.b64  	%rd211, %rd25, %rd17;
	and.b64  	%rd212, %rd211, -4294967296;
	setp.ne.s64 	%p11, %rd212, 0;
	@%p11 bra 	$L__BB1_16;
	cvt.u32.u64 	%r208, %rd17;
	cvt.u32.u64 	%r209, %rd25;
	rem.u32 	%r210, %r209, %r208;
	cvt.u64.u32 	%rd818, %r210;
	bra.uni 	$L__BB1_17;
$L__BB1_16:
	rem.u64 	%rd818, %rd25, %rd17;
$L__BB1_17:
	cvt.s64.s32 	%rd213, %r16;
	setp.ne.s64 	%p12, %rd818, %rd213;
	@%p12 bra 	$L__BB1_57;
	sub.s64 	%rd214, %rd24, %rd13;
	mul.lo.s64 	%rd215, %rd214, %rd16;
	and.b64  	%rd216, %rd215, %rd12;
	xor.b64  	%rd217, %rd216, %rd11;
	sub.s64 	%rd29, %rd217, %rd18;
	and.b64  	%rd30, %rd29, %rd12;
	ld.global.s32 	%rd218, [%rd4];
	ld.global.s32 	%rd219, [%rd4+4];
	xor.b64  	%rd220, %rd29, 25214903917;
	and.b64  	%rd221, %rd220, %rd12;
	mad.lo.s64 	%rd222, %rd221, 25214903917, 11;
	and.b64  	%rd223, %rd222, %rd12;
	shl.b64 	%rd224, %rd223, 16;
	and.b64  	%rd225, %rd224, -4294967296;
	mad.lo.s64 	%rd226, %rd223, 25214903917, 11;
	and.b64  	%rd227, %rd226, %rd12;
	shl.b64 	%rd228, %rd227, 16;
	shr.s64 	%rd229, %rd228, 32;
	add.s64 	%rd31, %rd225, %rd229;
	mad.lo.s64 	%rd230, %rd227, 25214903917, 11;
	and.b64  	%rd231, %rd230, %rd12;
	shl.b64 	%rd232, %rd231, 16;
	and.b64  	%rd233, %rd232, -4294967296;
	mad.lo.s64 	%rd234, %rd231, 25214903917, 11;
	and.b64  	%rd235, %rd234, %rd12;
	shl.b64 	%rd236, %rd235, 16;
	shr.s64 	%rd237, %rd236, 32;
	add.s64 	%rd32, %rd233, %rd237;
	mul.lo.s64 	%rd238, %rd31, %rd218;
	mul.lo.s64 	%rd239, %rd32, %rd219;
	xor.b64  	%rd240, %rd238, %rd239;
	xor.b64  	%rd241, %rd220, %rd240;
	and.b64  	%rd242, %rd241, %rd12;
	mad.lo.s64 	%rd243, %rd242, 25214903917, 11;
	and.b64  	%rd819, %rd243, %rd12;
	shl.b64 	%rd244, %rd819, 15;
	shr.s64 	%rd245, %rd244, 61;
	cvt.u32.u64 	%r211, %rd245;
	ld.global.u32 	%r212, [%rd4+8];
	setp.ne.s32 	%p13, %r212, %r211;
	mov.b16 	%rs26, 0;
	@%p13 bra 	$L__BB1_31;
	ld.global.u8 	%rs12, [%rd4+16];
	setp.eq.s16 	%p14, %rs12, 0;
	@%p14 bra 	$L__BB1_25;
	cvt.u32.u64 	%r214, %rd19;
	setp.lt.s32 	%p15, %r214, 1;
	mov.b32 	%r498, 0;
	@%p15 bra 	$L__BB1_24;
	setp.lt.u32 	%p16, %r17, 2;
	@%p16 bra 	$L__BB1_22;
	bra.uni 	$L__BB1_23;
$L__BB1_22:
	mad.lo.s64 	%rd248, %rd819, 25214903917, 11;
	and.b64  	%rd249, %rd12, %rd248;
	shl.b64 	%rd250, %rd249, 15;
	shr.s64 	%rd251, %rd250, 32;
	mul.lo.s64 	%rd252, %rd251, %rd19;
	shr.u64 	%rd253, %rd252, 31;
	cvt.u32.u64 	%r498, %rd253;
	bra.uni 	$L__BB1_24;
$L__BB1_23:
	mad.lo.s64 	%rd246, %rd819, 25214903917, 11;
	and.b64  	%rd819, %rd246, %rd12;
	shr.u64 	%rd247, %rd819, 17;
	cvt.u32.u64 	%r216, %rd247;
	rem.s32 	%r498, %r216, %r214;
	add.s32 	%r217, %r214, %r216;
	sub.s32 	%r218, %r498, %r217;
	setp.gt.s32 	%p17, %r218, -1;
	@%p17 bra 	$L__BB1_23;
$L__BB1_24:
	mul.wide.s32 	%rd254, %r498, 4;
	mov.u64 	%rd255, d_STRUCTURE_LOCATION_BEACHED;
	add.s64 	%rd256, %rd255, %rd254;
	ld.const.u32 	%r500, [%rd256];
	bra.uni 	$L__BB1_30;
$L__BB1_25:
	cvt.u32.u64 	%r220, %rd20;
	setp.lt.s32 	%p18, %r220, 1;
	mov.b32 	%r499, 0;
	@%p18 bra 	$L__BB1_29;
	setp.lt.u32 	%p19, %r18, 2;
	@%p19 bra 	$L__BB1_27;
	bra.uni 	$L__BB1_28;
$L__BB1_27:
	mad.lo.s64 	%rd259, %rd819, 25214903917, 11;
	and.b64  	%rd260, %rd12, %rd259;
	shl.b64 	%rd261, %rd260, 15;
	shr.s64 	%rd262, %rd261, 32;
	mul.lo.s64 	%rd263, %rd262, %rd20;
	shr.u64 	%rd264, %rd263, 31;
	cvt.u32.u64 	%r499, %rd264;
	bra.uni 	$L__BB1_29;
$L__BB1_28:
	mad.lo.s64 	%rd257, %rd819, 25214903917, 11;
	and.b64  	%rd819, %rd257, %rd12;
	shr.u64 	%rd258, %rd819, 17;
	cvt.u32.u64 	%r222, %rd258;
	rem.s32 	%r499, %r222, %r220;
	add.s32 	%r223, %r220, %r222;
	sub.s32 	%r224, %r499, %r223;
	setp.gt.s32 	%p20, %r224, -1;
	@%p20 bra 	$L__BB1_28;
$L__BB1_29:
	mul.wide.s32 	%rd265, %r499, 4;
	mov.u64 	%rd266, d_STRUCTURE_LOCATION_OCEAN;
	add.s64 	%rd267, %rd266, %rd265;
	ld.const.u32 	%r500, [%rd267];
$L__BB1_30:
	ld.global.u32 	%r225, [%rd4+12];
	setp.eq.s32 	%p21, %r500, %r225;
	selp.u16 	%rs26, 1, 0, %p21;
$L__BB1_31:
	ld.param.u32 	%r488, [_Z22reverseAndCheck_kernelPKjjPK19ShipwreckConstraintS3_iS3_iPlPj_param_4];
	setp.lt.s32 	%p22, %r488, 1;
	setp.eq.s16 	%p23, %rs26, 0;
	or.pred  	%p24, %p22, %p23;
	@%p24 bra 	$L__BB1_55;
	setp.lt.s32 	%p26, %r3, 1;
	ld.global.u32 	%r30, [%rd3];
	div.s32 	%r227, %r30, %r2;
	mul.lo.s32 	%r228, %r227, %r2;
	sub.s32 	%r229, %r30, %r228;
	setp.eq.s32 	%p27, %r229, 0;
	xor.b32  	%r230, %r2, %r30;
	shr.s32 	%r231, %r230, 31;
	selp.b32 	%r232, 0, %r231, %p27;
	add.s32 	%r31, %r232, %r227;
	ld.global.u32 	%r32, [%rd3+4];
	div.s32 	%r233, %r32, %r2;
	mul.lo.s32 	%r234, %r233, %r2;
	sub.s32 	%r235, %r32, %r234;
	setp.eq.s32 	%p28, %r235, 0;
	xor.b32  	%r236, %r32, %r2;
	shr.s32 	%r237, %r236, 31;
	selp.b32 	%r238, 0, %r237, %p28;
	add.s32 	%r33, %r238, %r233;
	cvt.s64.s32 	%rd268, %r31;
	cvt.s64.s32 	%rd269, %r33;
	mad.lo.s64 	%rd270, %rd6, %rd268, %rd30;
	add.s64 	%rd271, %rd270, %rd10;
	mad.lo.s64 	%rd272, %rd8, %rd269, %rd271;
	xor.b64  	%rd273, %rd272, 25214903917;
	and.b64  	%rd822, %rd273, %rd12;
	mov.b32 	%r501, 0;
	@%p26 bra 	$L__BB1_36;
	setp.lt.u32 	%p29, %r19, 2;
	@%p29 bra 	$L__BB1_34;
	bra.uni 	$L__BB1_35;
$L__BB1_34:
	mad.lo.s64 	%rd276, %rd822, 25214903917, 11;
	and.b64  	%rd822, %rd12, %rd276;
	shl.b64 	%rd277, %rd822, 15;
	shr.s64 	%rd278, %rd277, 32;
	cvt.u64.u32 	%rd279, %r3;
	mul.lo.s64 	%rd280, %rd278, %rd279;
	shr.u64 	%rd281, %rd280, 31;
	cvt.u32.u64 	%r501, %rd281;
	bra.uni 	$L__BB1_36;
$L__BB1_35:
	mad.lo.s64 	%rd274, %rd822, 25214903917, 11;
	and.b64  	%rd822, %rd274, %rd12;
	shr.u64 	%rd275, %rd822, 17;
	cvt.u32.u64 	%r239, %rd275;
	rem.s32 	%r501, %r239, %r3;
	add.s32 	%r240, %r3, %r239;
	sub.s32 	%r241, %r501, %r240;
	setp.gt.s32 	%p30, %r241, -1;
	@%p30 bra 	$L__BB1_35;
$L__BB1_36:
	mad.lo.s32 	%r242, %r31, %r2, %r501;
	setp.ne.s32 	%p31, %r242, %r30;
	@%p31 bra 	$L__BB1_57;
	mov.b32 	%r502, 0;
	@%p26 bra 	$L__BB1_41;
	setp.lt.u32 	%p33, %r19, 2;
	@%p33 bra 	$L__BB1_39;
	bra.uni 	$L__BB1_40;
$L__BB1_39:
	mad.lo.s64 	%rd284, %rd822, 25214903917, 11;
	and.b64  	%rd285, %rd12, %rd284;
	shl.b64 	%rd286, %rd285, 15;
	shr.s64 	%rd287, %rd286, 32;
	cvt.u64.u32 	%rd288, %r3;
	mul.lo.s64 	%rd289, %rd287, %rd288;
	shr.u64 	%rd290, %rd289, 31;
	cvt.u32.u64 	%r502, %rd290;
	bra.uni 	$L__BB1_41;
$L__BB1_40:
	mad.lo.s64 	%rd282, %rd822, 25214903917, 11;
	and.b64  	%rd822, %rd282, %rd12;
	shr.u64 	%rd283, %rd822, 17;
	cvt.u32.u64 	%r244, %rd283;
	rem.s32 	%r502, %r244, %r3;
	add.s32 	%r245, %r3, %r244;
	sub.s32 	%r246, %r502, %r245;
	setp.gt.s32 	%p34, %r246, -1;
	@%p34 bra 	$L__BB1_40;
$L__BB1_41:
	mad.lo.s32 	%r247, %r2, %r33, %r502;
	setp.ne.s32 	%p35, %r247, %r32;
	@%p35 bra 	$L__BB1_57;
	cvt.s64.s32 	%rd291, %r30;
	mul.lo.s64 	%rd292, %rd31, %rd291;
	cvt.s64.s32 	%rd293, %r32;
	mul.lo.s64 	%rd294, %rd32, %rd293;
	xor.b64  	%rd295, %rd292, %rd294;
	xor.b64  	%rd296, %rd295, %rd29;
	xor.b64  	%rd297, %rd296, 25214903917;
	and.b64  	%rd298, %rd297, %rd12;
	mad.lo.s64 	%rd299, %rd298, 25214903917, 11;
	and.b64  	%rd824, %rd299, %rd12;
	shl.b64 	%rd300, %rd824, 15;
	shr.s64 	%rd301, %rd300, 61;
	cvt.u32.u64 	%r248, %rd301;
	ld.global.u32 	%r249, [%rd3+8];
	setp.ne.s32 	%p36, %r249, %r248;
	@%p36 bra 	$L__BB1_57;
	ld.global.u8 	%rs13, [%rd3+16];
	setp.eq.s16 	%p37, %rs13, 0;
	@%p37 bra 	$L__BB1_49;
	cvt.u32.u64 	%r251, %rd19;
	setp.lt.s32 	%p38, %r251, 1;
	mov.b32 	%r503, 0;
	@%p38 bra 	$L__BB1_48;
	setp.lt.u32 	%p39, %r17, 2;
	@%p39 bra 	$L__BB1_46;
	bra.uni 	$L__BB1_47;
$L__BB1_46:
	mad.lo.s64 	%rd304, %rd824, 25214903917, 11;
	and.b64  	%rd305, %rd12, %rd304;
	shl.b64 	%rd306, %rd305, 15;
	shr.s64 	%rd307, %rd306, 32;
	mul.lo.s64 	%rd308, %rd307, %rd19;
	shr.u64 	%rd309, %rd308, 31;
	cvt.u32.u64 	%r503, %rd309;
	bra.uni 	$L__BB1_48;
$L__BB1_47:
	mad.lo.s64 	%rd302, %rd824, 25214903917, 11;
	and.b64  	%rd824, %rd302, %rd12;
	shr.u64 	%rd303, %rd824, 17;
	cvt.u32.u64 	%r253, %rd303;
	rem.s32 	%r503, %r253, %r251;
	add.s32 	%r254, %r251, %r253;
	sub.s32 	%r255, %r503, %r254;
	setp.gt.s32 	%p40, %r255, -1;
	@%p40 bra 	$L__BB1_47;
$L__BB1_48:
	mul.wide.s32 	%rd310, %r503, 4;
	mov.u64 	%rd311, d_STRUCTURE_LOCATION_BEACHED;
	add.s64 	%rd312, %rd311, %rd310;
	ld.const.u32 	%r505, [%rd312];
	bra.uni 	$L__BB1_54;
$L__BB1_49:
	cvt.u32.u64 	%r257, %rd20;
	setp.lt.s32 	%p41, %r257, 1;
	mov.b32 	%r504, 0;
	@%p41 bra 	$L__BB1_53;
	setp.lt.u32 	%p42, %r18, 2;
	@%p42 bra 	$L__BB1_51;
	bra.uni 	$L__BB1_52;
$L__BB1_51:
	mad.lo.s64 	%rd315, %rd824, 25214903917, 11;
	and.b64  	%rd316, %rd12, %rd315;
	shl.b64 	%rd317, %rd316, 15;
	shr.s64 	%rd318, %rd317, 32;
	mul.lo.s64 	%rd319, %rd318, %rd20;
	shr.u64 	%rd320, %rd319, 31;
	cvt.u32.u64 	%r504, %rd320;
	bra.uni 	$L__BB1_53;
$L__BB1_52:
	mad.lo.s64 	%rd313, %rd824, 25214903917, 11;
	and.b64  	%rd824, %rd313, %rd12;
	shr.u64 	%rd314, %rd824, 17;
	cvt.u32.u64 	%r259, %rd314;
	rem.s32 	%r504, %r259, %r257;
	add.s32 	%r260, %r257, %r259;
	sub.s32 	%r261, %r504, %r260;
	setp.gt.s32 	%p43, %r261, -1;
	@%p43 bra 	$L__BB1_52;
$L__BB1_53:
	mul.wide.s32 	%rd321, %r504, 4;
	mov.u64 	%rd322, d_STRUCTURE_LOCATION_OCEAN;
	add.s64 	%rd323, %rd322, %rd321;
	ld.const.u32 	%r505, [%rd323];
$L__BB1_54:
	ld.global.u32 	%r262, [%rd3+12];
	setp.eq.s32 	%p44, %r505, %r262;
	@%p44 bra 	$L__BB1_56;
	bra.uni 	$L__BB1_57;
$L__BB1_55:
	setp.eq.s16 	%p25, %rs26, 0;
	@%p25 bra 	$L__BB1_57;
$L__BB1_56:
	atom.global.add.u32 	%r263, [%rd2], 1;
	mul.wide.u32 	%rd324, %r263, 8;
	add.s64 	%rd325, %rd1, %rd324;
	st.global.u64 	[%rd325], %rd30;
$L__BB1_57:
	add.s64 	%rd817, %rd23, 1;
	cvt.u64.u32 	%rd326, %r20;
	mad.lo.s64 	%rd327, %rd23, 5, %rd326;
	add.s64 	%rd816, %rd327, 5;
	setp.lt.u64 	%p45, %rd816, 268435456;
	@%p45 bra 	$L__BB1_14;
$L__BB1_58:
	setp.eq.s32 	%p46, %r494, 1;
	@%p46 bra 	$L__BB1_246;
	ld.local.u32 	%r49, [%rd5+4];
	cvt.u64.u32 	%rd826, %r49;
	setp.gt.u32 	%p47, %r49, 268435455;
	@%p47 bra 	$L__BB1_105;
	mov.b64 	%rd827, 0;
	cvt.u32.u64 	%r264, %rd17;
	cvt.u32.u64 	%r276, %rd20;
$L__BB1_61:
	mov.u64 	%rd54, %rd827;
	shl.b64 	%rd329, %rd826, 20;
	or.b64  	%rd330, %rd329, %rd15;
	sub.s64 	%rd331, %rd330, %rd13;
	mul.lo.s64 	%rd332, %rd331, %rd16;
	and.b64  	%rd55, %rd332, %rd12;
	shr.u64 	%rd56, %rd55, 17;
	or.b64  	%rd333, %rd56, %rd17;
	and.b64  	%rd334, %rd333, -4294967296;
	setp.ne.s64 	%p48, %rd334, 0;
	@%p48 bra 	$L__BB1_63;
	cvt.u32.u64 	%r265, %rd56;
	rem.u32 	%r266, %r265, %r264;
	cvt.u64.u32 	%rd828, %r266;
	bra.uni 	$L__BB1_64;
$L__BB1_63:
	rem.u64 	%rd828, %rd56, %rd17;
$L__BB1_64:
	cvt.s64.s32 	%rd335, %r16;
	setp.ne.s64 	%p49, %rd828, %rd335;
	@%p49 bra 	$L__BB1_104;
	sub.s64 	%rd336, %rd55, %rd13;
	mul.lo.s64 	%rd337, %rd336, %rd16;
	and.b64  	%rd338, %rd337, %rd12;
	xor.b64  	%rd339, %rd338, %rd11;
	sub.s64 	%rd60, %rd339, %rd18;
	and.b64  	%rd61, %rd60, %rd12;
	ld.global.s32 	%rd340, [%rd4];
	ld.global.s32 	%rd341, [%rd4+4];
	xor.b64  	%rd342, %rd60, 25214903917;
	and.b64  	%rd343, %rd342, %rd12;
	mad.lo.s64 	%rd344, %rd343, 25214903917, 11;
	and.b64  	%rd345, %rd344, %rd12;
	shl.b64 	%rd346, %rd345, 16;
	and.b64  	%rd347, %rd346, -4294967296;
	mad.lo.s64 	%rd348, %rd345, 25214903917, 11;
	and.b64  	%rd349, %rd348, %rd12;
	shl.b64 	%rd350, %rd349, 16;
	shr.s64 	%rd351, %rd350, 32;
	add.s64 	%rd62, %rd347, %rd351;
	mad.lo.s64 	%rd352, %rd349, 25214903917, 11;
	and.b64  	%rd353, %rd352, %rd12;
	shl.b64 	%rd354, %rd353, 16;
	and.b64  	%rd355, %rd354, -4294967296;
	mad.lo.s64 	%rd356, %rd353, 25214903917, 11;
	and.b64  	%rd357, %rd356, %rd12;
	shl.b64 	%rd358, %rd357, 16;
	shr.s64 	%rd359, %rd358, 32;
	add.s64 	%rd63, %rd355, %rd359;
	mul.lo.s64 	%rd360, %rd62, %rd340;
	mul.lo.s64 	%rd361, %rd63, %rd341;
	xor.b64  	%rd362, %rd360, %rd361;
	xor.b64  	%rd363, %rd342, %rd362;
	and.b64  	%rd364, %rd363, %rd12;
	mad.lo.s64 	%rd365, %rd364, 25214903917, 11;
	and.b64  	%rd64, %rd365, %rd12;
	shl.b64 	%rd366, %rd64, 15;
	shr.s64 	%rd367, %rd366, 61;
	cvt.u32.u64 	%r267, %rd367;
	ld.global.u32 	%r268, [%rd4+8];
	setp.ne.s32 	%p50, %r268, %r267;
	mov.b16 	%rs27, 0;
	@%p50 bra 	$L__BB1_78;
	ld.global.u8 	%rs15, [%rd4+16];
	setp.eq.s16 	%p51, %rs15, 0;
	@%p51 bra 	$L__BB1_72;
	cvt.u32.u64 	%r270, %rd19;
	setp.lt.s32 	%p52, %r270, 1;
	mov.b32 	%r506, 0;
	@%p52 bra 	$L__BB1_71;
	setp.lt.u32 	%p53, %r17, 2;
	@%p53 bra 	$L__BB1_70;
$L__BB1_69:
	mad.lo.s64 	%rd368, %rd64, 25214903917, 11;
	and.b64  	%rd64, %rd368, %rd12;
	shr.u64 	%rd369, %rd64, 17;
	cvt.u32.u64 	%r272, %rd369;
	rem.s32 	%r506, %r272, %r270;
	add.s32 	%r273, %r270, %r272;
	sub.s32 	%r274, %r506, %r273;
	setp.gt.s32 	%p54, %r274, -1;
	@%p54 bra 	$L__BB1_69;
	bra.uni 	$L__BB1_71;
$L__BB1_70:
	mad.lo.s64 	%rd370, %rd64, 25214903917, 11;
	and.b64  	%rd371, %rd12, %rd370;
	shl.b64 	%rd372, %rd371, 15;
	shr.s64 	%rd373, %rd372, 32;
	mul.lo.s64 	%rd374, %rd373, %rd19;
	shr.u64 	%rd375, %rd374, 31;
	cvt.u32.u64 	%r506, %rd375;
$L__BB1_71:
	mul.wide.s32 	%rd376, %r506, 4;
	mov.u64 	%rd377, d_STRUCTURE_LOCATION_BEACHED;
	add.s64 	%rd378, %rd377, %rd376;
	ld.const.u32 	%r508, [%rd378];
	bra.uni 	$L__BB1_77;
$L__BB1_72:
	setp.lt.s32 	%p55, %r276, 1;
	mov.b32 	%r507, 0;
	@%p55 bra 	$L__BB1_76;
	setp.lt.u32 	%p56, %r18, 2;
	@%p56 bra 	$L__BB1_75;
$L__BB1_74:
	mad.lo.s64 	%rd379, %rd64, 25214903917, 11;
	and.b64  	%rd64, %rd379, %rd12;
	shr.u64 	%rd380, %rd64, 17;
	cvt.u32.u64 	%r278, %rd380;
	rem.s32 	%r507, %r278, %r276;
	add.s32 	%r279, %r276, %r278;
	sub.s32 	%r280, %r507, %r279;
	setp.gt.s32 	%p57, %r280, -1;
	@%p57 bra 	$L__BB1_74;
	bra.uni 	$L__BB1_76;
$L__BB1_75:
	mad.lo.s64 	%rd381, %rd64, 25214903917, 11;
	and.b64  	%rd382, %rd12, %rd381;
	shl.b64 	%rd383, %rd382, 15;
	shr.s64 	%rd384, %rd383, 32;
	mul.lo.s64 	%rd385, %rd384, %rd20;
	shr.u64 	%rd386, %rd385, 31;
	cvt.u32.u64 	%r507, %rd386;
$L__BB1_76:
	mul.wide.s32 	%rd387, %r507, 4;
	mov.u64 	%rd388, d_STRUCTURE_LOCATION_OCEAN;
	add.s64 	%rd389, %rd388, %rd387;
	ld.const.u32 	%r508, [%rd389];
$L__BB1_77:
	ld.global.u32 	%r281, [%rd4+12];
	setp.eq.s32 	%p58, %r508, %r281;
	selp.u16 	%rs27, 1, 0, %p58;
$L__BB1_78:
	ld.param.u32 	%r489, [_Z22reverseAndCheck_kernelPKjjPK19ShipwreckConstraintS3_iS3_iPlPj_param_4];
	setp.gt.s32 	%p59, %r489, 0;
	setp.ne.s16 	%p60, %rs27, 0;
	and.pred  	%p61, %p59, %p60;
	@%p61 bra 	$L__BB1_80;
	setp.eq.s16 	%p62, %rs27, 0;
	@%p62 bra 	$L__BB1_104;
	bra.uni 	$L__BB1_103;
$L__BB1_80:
	setp.lt.s32 	%p63, %r3, 1;
	ld.global.u32 	%r59, [%rd3];
	div.s32 	%r283, %r59, %r2;
	mul.lo.s32 	%r284, %r283, %r2;
	sub.s32 	%r285, %r59, %r284;
	setp.eq.s32 	%p64, %r285, 0;
	xor.b32  	%r286, %r2, %r59;
	shr.s32 	%r287, %r286, 31;
	selp.b32 	%r288, 0, %r287, %p64;
	add.s32 	%r60, %r288, %r283;
	ld.global.u32 	%r61, [%rd3+4];
	div.s32 	%r289, %r61, %r2;
	mul.lo.s32 	%r290, %r289, %r2;
	sub.s32 	%r291, %r61, %r290;
	setp.eq.s32 	%p65, %r291, 0;
	xor.b32  	%r292, %r61, %r2;
	shr.s32 	%r293, %r292, 31;
	selp.b32 	%r294, 0, %r293, %p65;
	add.s32 	%r62, %r294, %r289;
	cvt.s64.s32 	%rd390, %r60;
	cvt.s64.s32 	%rd391, %r62;
	mad.lo.s64 	%rd392, %rd6, %rd390, %rd61;
	add.s64 	%rd393, %rd392, %rd10;
	mad.lo.s64 	%rd394, %rd8, %rd391, %rd393;
	xor.b64  	%rd395, %rd394, 25214903917;
	and.b64  	%rd832, %rd395, %rd12;
	mov.b32 	%r509, 0;
	@%p63 bra 	$L__BB1_84;
	setp.lt.u32 	%p66, %r19, 2;
	@%p66 bra 	$L__BB1_83;
$L__BB1_82:
	mad.lo.s64 	%rd396, %rd832, 25214903917, 11;
	and.b64  	%rd832, %rd396, %rd12;
	shr.u64 	%rd397, %rd832, 17;
	cvt.u32.u64 	%r295, %rd397;
	rem.s32 	%r509, %r295, %r3;
	add.s32 	%r296, %r3, %r295;
	sub.s32 	%r297, %r509, %r296;
	setp.gt.s32 	%p67, %r297, -1;
	@%p67 bra 	$L__BB1_82;
	bra.uni 	$L__BB1_84;
$L__BB1_83:
	mad.lo.s64 	%rd398, %rd832, 25214903917, 11;
	and.b64  	%rd832, %rd12, %rd398;
	shl.b64 	%rd399, %rd832, 15;
	shr.s64 	%rd400, %rd399, 32;
	cvt.u64.u32 	%rd401, %r3;
	mul.lo.s64 	%rd402, %rd400, %rd401;
	shr.u64 	%rd403, %rd402, 31;
	cvt.u32.u64 	%r509, %rd403;
$L__BB1_84:
	mad.lo.s32 	%r298, %r60, %r2, %r509;
	setp.ne.s32 	%p68, %r298, %r59;
	@%p68 bra 	$L__BB1_104;
	mov.b32 	%r510, 0;
	@%p63 bra 	$L__BB1_89;
	setp.lt.u32 	%p70, %r19, 2;
	@%p70 bra 	$L__BB1_88;
$L__BB1_87:
	mad.lo.s64 	%rd404, %rd832, 25214903917, 11;
	and.b64  	%rd832, %rd404, %rd12;
	shr.u64 	%rd405, %rd832, 17;
	cvt.u32.u64 	%r300, %rd405;
	rem.s32 	%r510, %r300, %r3;
	add.s32 	%r301, %r3, %r300;
	sub.s32 	%r302, %r510, %r301;
	setp.gt.s32 	%p71, %r302, -1;
	@%p71 bra 	$L__BB1_87;
	bra.uni 	$L__BB1_89;
$L__BB1_88:
	mad.lo.s64 	%rd406, %rd832, 25214903917, 11;
	and.b64  	%rd407, %rd12, %rd406;
	shl.b64 	%rd408, %rd407, 15;
	shr.s64 	%rd409, %rd408, 32;
	cvt.u64.u32 	%rd410, %r3;
	mul.lo.s64 	%rd411, %rd409, %rd410;
	shr.u64 	%rd412, %rd411, 31;
	cvt.u32.u64 	%r510, %rd412;
$L__BB1_89:
	mad.lo.s32 	%r303, %r2, %r62, %r510;
	setp.ne.s32 	%p72, %r303, %r61;
	@%p72 bra 	$L__BB1_104;
	cvt.s64.s32 	%rd413, %r59;
	mul.lo.s64 	%rd414, %rd62, %rd413;
	cvt.s64.s32 	%rd415, %r61;
	mul.lo.s64 	%rd416, %rd63, %rd415;
	xor.b64  	%rd417, %rd414, %rd416;
	xor.b64  	%rd418, %rd417, %rd60;
	xor.b64  	%rd419, %rd418, 25214903917;
	and.b64  	%rd420, %rd419, %rd12;
	mad.lo.s64 	%rd421, %rd420, 25214903917, 11;
	and.b64  	%rd76, %rd421, %rd12;
	shl.b64 	%rd422, %rd76, 15;
	shr.s64 	%rd423, %rd422, 61;
	cvt.u32.u64 	%r304, %rd423;
	ld.global.u32 	%r305, [%rd3+8];
	setp.ne.s32 	%p73, %r305, %r304;
	@%p73 bra 	$L__BB1_104;
	ld.global.u8 	%rs16, [%rd3+16];
	setp.eq.s16 	%p74, %rs16, 0;
	@%p74 bra 	$L__BB1_97;
	cvt.u32.u64 	%r307, %rd19;
	setp.lt.s32 	%p75, %r307, 1;
	mov.b32 	%r511, 0;
	@%p75 bra 	$L__BB1_96;
	setp.lt.u32 	%p76, %r17, 2;
	@%p76 bra 	$L__BB1_95;
$L__BB1_94:
	mad.lo.s64 	%rd424, %rd76, 25214903917, 11;
	and.b64  	%rd76, %rd424, %rd12;
	shr.u64 	%rd425, %rd76, 17;
	cvt.u32.u64 	%r309, %rd425;
	rem.s32 	%r511, %r309, %r307;
	add.s32 	%r310, %r307, %r309;
	sub.s32 	%r311, %r511, %r310;
	setp.gt.s32 	%p77, %r311, -1;
	@%p77 bra 	$L__BB1_94;
	bra.uni 	$L__BB1_96;
$L__BB1_95:
	mad.lo.s64 	%rd426, %rd76, 25214903917, 11;
	and.b64  	%rd427, %rd12, %rd426;
	shl.b64 	%rd428, %rd427, 15;
	shr.s64 	%rd429, %rd428, 32;
	mul.lo.s64 	%rd430, %rd429, %rd19;
	shr.u64 	%rd431, %rd430, 31;
	cvt.u32.u64 	%r511, %rd431;
$L__BB1_96:
	mul.wide.s32 	%rd432, %r511, 4;
	mov.u64 	%rd433, d_STRUCTURE_LOCATION_BEACHED;
	add.s64 	%rd434, %rd433, %rd432;
	ld.const.u32 	%r513, [%rd434];
	bra.uni 	$L__BB1_102;
$L__BB1_97:
	cvt.u32.u64 	%r313, %rd20;
	setp.lt.s32 	%p78, %r313, 1;
	mov.b32 	%r512, 0;
	@%p78 bra 	$L__BB1_101;
	setp.lt.u32 	%p79, %r18, 2;
	@%p79 bra 	$L__BB1_100;
$L__BB1_99:
	mad.lo.s64 	%rd435, %rd76, 25214903917, 11;
	and.b64  	%rd76, %rd435, %rd12;
	shr.u64 	%rd436, %rd76, 17;
	cvt.u32.u64 	%r315, %rd436;
	rem.s32 	%r512, %r315, %r313;
	add.s32 	%r316, %r313, %r315;
	sub.s32 	%r317, %r512, %r316;
	setp.gt.s32 	%p80, %r317, -1;
	@%p80 bra 	$L__BB1_99;
	bra.uni 	$L__BB1_101;
$L__BB1_100:
	mad.lo.s64 	%rd437, %rd76, 25214903917, 11;
	and.b64  	%rd438, %rd12, %rd437;
	shl.b64 	%rd439, %rd438, 15;
	shr.s64 	%rd440, %rd439, 32;
	mul.lo.s64 	%rd441, %rd440, %rd20;
	shr.u64 	%rd442, %rd441, 31;
	cvt.u32.u64 	%r512, %rd442;
$L__BB1_101:
	mul.wide.s32 	%rd443, %r512, 4;
	mov.u64 	%rd444, d_STRUCTURE_LOCATION_OCEAN;
	add.s64 	%rd445, %rd444, %rd443;
	ld.const.u32 	%r513, [%rd445];
$L__BB1_102:
	ld.global.u32 	%r318, [%rd3+12];
	setp.ne.s32 	%p81, %r513, %r318;
	@%p81 bra 	$L__BB1_104;
$L__BB1_103:
	atom.global.add.u32 	%r319, [%rd2], 1;
	mul.wide.u32 	%rd446, %r319, 8;
	add.s64 	%rd447, %rd1, %rd446;
	st.global.u64 	[%rd447], %rd61;
$L__BB1_104:
	add.s64 	%rd827, %rd54, 1;
	cvt.u64.u32 	%rd448, %r49;
	mad.lo.s64 	%rd449, %rd54, 5, %rd448;
	add.s64 	%rd826, %rd449, 5;
	setp.lt.u64 	%p82, %rd826, 268435456;
	@%p82 bra 	$L__BB1_61;
$L__BB1_105:
	setp.eq.s32 	%p83, %r494, 2;
	@%p83 bra 	$L__BB1_246;
	ld.local.u32 	%r78, [%rd5+8];
	cvt.u64.u32 	%rd836, %r78;
	setp.gt.u32 	%p84, %r78, 268435455;
	@%p84 bra 	$L__BB1_152;
	mov.b64 	%rd837, 0;
	cvt.u32.u64 	%r320, %rd17;
	cvt.u32.u64 	%r332, %rd20;
$L__BB1_108:
	mov.u64 	%rd85, %rd837;
	shl.b64 	%rd451, %rd836, 20;
	or.b64  	%rd452, %rd451, %rd15;
	sub.s64 	%rd453, %rd452, %rd13;
	mul.lo.s64 	%rd454, %rd453, %rd16;
	and.b64  	%rd86, %rd454, %rd12;
	shr.u64 	%rd87, %rd86, 17;
	or.b64  	%rd455, %rd87, %rd17;
	and.b64  	%rd456, %rd455, -4294967296;
	setp.ne.s64 	%p85, %rd456, 0;
	@%p85 bra 	$L__BB1_110;
	cvt.u32.u64 	%r321, %rd87;
	rem.u32 	%r322, %r321, %r320;
	cvt.u64.u32 	%rd838, %r322;
	bra.uni 	$L__BB1_111;
$L__BB1_110:
	rem.u64 	%rd838, %rd87, %rd17;
$L__BB1_111:
	cvt.s64.s32 	%rd457, %r16;
	setp.ne.s64 	%p86, %rd838, %rd457;
	@%p86 bra 	$L__BB1_151;
	sub.s64 	%rd458, %rd86, %rd13;
	mul.lo.s64 	%rd459, %rd458, %rd16;
	and.b64  	%rd460, %rd459, %rd12;
	xor.b64  	%rd461, %rd460, %rd11;
	sub.s64 	%rd91, %rd461, %rd18;
	and.b64  	%rd92, %rd91, %rd12;
	ld.global.s32 	%rd462, [%rd4];
	ld.global.s32 	%rd463, [%rd4+4];
	xor.b64  	%rd464, %rd91, 25214903917;
	and.b64  	%rd465, %rd464, %rd12;
	mad.lo.s64 	%rd466, %rd465, 25214903917, 11;
	and.b64  	%rd467, %rd466, %rd12;
	shl.b64 	%rd468, %rd467, 16;
	and.b64  	%rd469, %rd468, -4294967296;
	mad.lo.s64 	%rd470, %rd467, 25214903917, 11;
	and.b64  	%rd471, %rd470, %rd12;
	shl.b64 	%rd472, %rd471, 16;
	shr.s64 	%rd473, %rd472, 32;
	add.s64 	%rd93, %rd469, %rd473;
	mad.lo.s64 	%rd474, %rd471, 25214903917, 11;
	and.b64  	%rd475, %rd474, %rd12;
	shl.b64 	%rd476, %rd475, 16;
	and.b64  	%rd477, %rd476, -4294967296;
	mad.lo.s64 	%rd478, %rd475, 25214903917, 11;
	and.b64  	%rd479, %rd478, %rd12;
	shl.b64 	%rd480, %rd479, 16;
	shr.s64 	%rd481, %rd480, 32;
	add.s64 	%rd94, %rd477, %rd481;
	mul.lo.s64 	%rd482, %rd93, %rd462;
	mul.lo.s64 	%rd483, %rd94, %rd463;
	xor.b64  	%rd484, %rd482, %rd483;
	xor.b64  	%rd485, %rd464, %rd484;
	and.b64  	%rd486, %rd485, %rd12;
	mad.lo.s64 	%rd487, %rd486, 25214903917, 11;
	and.b64  	%rd95, %rd487, %rd12;
	shl.b64 	%rd488, %rd95, 15;
	shr.s64 	%rd489, %rd488, 61;
	cvt.u32.u64 	%r323, %rd489;
	ld.global.u32 	%r324, [%rd4+8];
	setp.ne.s32 	%p87, %r324, %r323;
	mov.b16 	%rs28, 0;
	@%p87 bra 	$L__BB1_125;
	ld.global.u8 	%rs18, [%rd4+16];
	setp.eq.s16 	%p88, %rs18, 0;
	@%p88 bra 	$L__BB1_119;
	cvt.u32.u64 	%r326, %rd19;
	setp.lt.s32 	%p89, %r326, 1;
	mov.b32 	%r514, 0;
	@%p89 bra 	$L__BB1_118;
	setp.lt.u32 	%p90, %r17, 2;
	@%p90 bra 	$L__BB1_117;
$L__BB1_116:
	mad.lo.s64 	%rd490, %rd95, 25214903917, 11;
	and.b64  	%rd95, %rd490, %rd12;
	shr.u64 	%rd491, %rd95, 17;
	cvt.u32.u64 	%r328, %rd491;
	rem.s32 	%r514, %r328, %r326;
	add.s32 	%r329, %r326, %r328;
	sub.s32 	%r330, %r514, %r329;
	setp.gt.s32 	%p91, %r330, -1;
	@%p91 bra 	$L__BB1_116;
	bra.uni 	$L__BB1_118;
$L__BB1_117:
	mad.lo.s64 	%rd492, %rd95, 25214903917, 11;
	and.b64  	%rd493, %rd12, %rd492;
	shl.b64 	%rd494, %rd493, 15;
	shr.s64 	%rd495, %rd494, 32;
	mul.lo.s64 	%rd496, %rd495, %rd19;
	shr.u64 	%rd497, %rd496, 31;
	cvt.u32.u64 	%r514, %rd497;
$L__BB1_118:
	mul.wide.s32 	%rd498, %r514, 4;
	mov.u64 	%rd499, d_STRUCTURE_LOCATION_BEACHED;
	add.s64 	%rd500, %rd499, %rd498;
	ld.const.u32 	%r516, [%rd500];
	bra.uni 	$L__BB1_124;
$L__BB1_119:
	setp.lt.s32 	%p92, %r332, 1;
	mov.b32 	%r515, 0;
	@%p92 bra 	$L__BB1_123;
	setp.lt.u32 	%p93, %r18, 2;
	@%p93 bra 	$L__BB1_122;
$L__BB1_121:
	mad.lo.s64 	%rd501, %rd95, 25214903917, 11;
	and.b64  	%rd95, %rd501, %rd12;
	shr.u64 	%rd502, %rd95, 17;
	cvt.u32.u64 	%r334, %rd502;
	rem.s32 	%r515, %r334, %r332;
	add.s32 	%r335, %r332, %r334;
	sub.s32 	%r336, %r515, %r335;
	setp.gt.s32 	%p94, %r336, -1;
	@%p94 bra 	$L__BB1_121;
	bra.uni 	$L__BB1_123;
$L__BB1_122:
	mad.lo.s64 	%rd503, %rd95, 25214903917, 11;
	and.b64  	%rd504, %rd12, %rd503;
	shl.b64 	%rd505, %rd504, 15;
	shr.s64 	%rd506, %rd505, 32;
	mul.lo.s64 	%rd507, %rd506, %rd20;
	shr.u64 	%rd508, %rd507, 31;
	cvt.u32.u64 	%r515, %rd508;
$L__BB1_123:
	mul.wide.s32 	%rd509, %r515, 4;
	mov.u64 	%rd510, d_STRUCTURE_LOCATION_OCEAN;
	add.s64 	%rd511, %rd510, %rd509;
	ld.const.u32 	%r516, [%rd511];
$L__BB1_124:
	ld.global.u32 	%r337, [%rd4+12];
	setp.eq.s32 	%p95, %r516, %r337;
	selp.u16 	%rs28, 1, 0, %p95;
$L__BB1_125:
	ld.param.u32 	%r490, [_Z22reverseAndCheck_kernelPKjjPK19ShipwreckConstraintS3_iS3_iPlPj_param_4];
	setp.gt.s32 	%p96, %r490, 0;
	setp.ne.s16 	%p97, %rs28, 0;
	and.pred  	%p98, %p96, %p97;
	@%p98 bra 	$L__BB1_127;
	setp.eq.s16 	%p99, %rs28, 0;
	@%p99 bra 	$L__BB1_151;
	bra.uni 	$L__BB1_150;
$L__BB1_127:
	setp.lt.s32 	%p100, %r3, 1;
	ld.global.u32 	%r88, [%rd3];
	div.s32 	%r339, %r88, %r2;
	mul.lo.s32 	%r340, %r339, %r2;
	sub.s32 	%r341, %r88, %r340;
	setp.eq.s32 	%p101, %r341, 0;
	xor.b32  	%r342, %r2, %r88;
	shr.s32 	%r343, %r342, 31;
	selp.b32 	%r344, 0, %r343, %p101;
	add.s32 	%r89, %r344, %r339;
	ld.global.u32 	%r90, [%rd3+4];
	div.s32 	%r345, %r90, %r2;
	mul.lo.s32 	%r346, %r345, %r2;
	sub.s32 	%r347, %r90, %r346;
	setp.eq.s32 	%p102, %r347, 0;
	xor.b32  	%r348, %r90, %r2;
	shr.s32 	%r349, %r348, 31;
	selp.b32 	%r350, 0, %r349, %p102;
	add.s32 	%r91, %r350, %r345;
	cvt.s64.s32 	%rd512, %r89;
	cvt.s64.s32 	%rd513, %r91;
	mad.lo.s64 	%rd514, %rd6, %rd512, %rd92;
	add.s64 	%rd515, %rd514, %rd10;
	mad.lo.s64 	%rd516, %rd8, %rd513, %rd515;
	xor.b64  	%rd517, %rd516, 25214903917;
	and.b64  	%rd842, %rd517, %rd12;
	mov.b32 	%r517, 0;
	@%p100 bra 	$L__BB1_131;
	setp.lt.u32 	%p103, %r19, 2;
	@%p103 bra 	$L__BB1_130;
$L__BB1_129:
	mad.lo.s64 	%rd518, %rd842, 25214903917, 11;
	and.b64  	%rd842, %rd518, %rd12;
	shr.u64 	%rd519, %rd842, 17;
	cvt.u32.u64 	%r351, %rd519;
	rem.s32 	%r517, %r351, %r3;
	add.s32 	%r352, %r3, %r351;
	sub.s32 	%r353, %r517, %r352;
	setp.gt.s32 	%p104, %r353, -1;
	@%p104 bra 	$L__BB1_129;
	bra.uni 	$L__BB1_131;
$L__BB1_130:
	mad.lo.s64 	%rd520, %rd842, 25214903917, 11;
	and.b64  	%rd842, %rd12, %rd520;
	shl.b64 	%rd521, %rd842, 15;
	shr.s64 	%rd522, %rd521, 32;
	cvt.u64.u32 	%rd523, %r3;
	mul.lo.s64 	%rd524, %rd522, %rd523;
	shr.u64 	%rd525, %rd524, 31;
	cvt.u32.u64 	%r517, %rd525;
$L__BB1_131:
	mad.lo.s32 	%r354, %r89, %r2, %r517;
	setp.ne.s32 	%p105, %r354, %r88;
	@%p105 bra 	$L__BB1_151;
	mov.b32 	%r518, 0;
	@%p100 bra 	$L__BB1_136;
	setp.lt.u32 	%p107, %r19, 2;
	@%p107 bra 	$L__BB1_135;
$L__BB1_134:
	mad.lo.s64 	%rd526, %rd842, 25214903917, 11;
	and.b64  	%rd842, %rd526, %rd12;
	shr.u64 	%rd527, %rd842, 17;
	cvt.u32.u64 	%r356, %rd527;
	rem.s32 	%r518, %r356, %r3;
	add.s32 	%r357, %r3, %r356;
	sub.s32 	%r358, %r518, %r357;
	setp.gt.s32 	%p108, %r358, -1;
	@%p108 bra 	$L__BB1_134;
	bra.uni 	$L__BB1_136;
$L__BB1_135:
	mad.lo.s64 	%rd528, %rd842, 25214903917, 11;
	and.b64  	%rd529, %rd12, %rd528;
	shl.b64 	%rd530, %rd529, 15;
	shr.s64 	%rd531, %rd530, 32;
	cvt.u64.u32 	%rd532, %r3;
	mul.lo.s64 	%rd533, %rd531, %rd532;
	shr.u64 	%rd534, %rd533, 31;
	cvt.u32.u64 	%r518, %rd534;
$L__BB1_136:
	mad.lo.s32 	%r359, %r2, %r91, %r518;
	setp.ne.s32 	%p109, %r359, %r90;
	@%p109 bra 	$L__BB1_151;
	cvt.s64.s32 	%rd535, %r88;
	mul.lo.s64 	%rd536, %rd93, %rd535;
	cvt.s64.s32 	%rd537, %r90;
	mul.lo.s64 	%rd538, %rd94, %rd537;
	xor.b64  	%rd539, %rd536, %rd538;
	xor.b64  	%rd540, %rd539, %rd91;
	xor.b64  	%rd541, %rd540, 25214903917;
	and.b64  	%rd542, %rd541, %rd12;
	mad.lo.s64 	%rd543, %rd542, 25214903917, 11;
	and.b64  	%rd107, %rd543, %rd12;
	shl.b64 	%rd544, %rd107, 15;
	shr.s64 	%rd545, %rd544, 61;
	cvt.u32.u64 	%r360, %rd545;
	ld.global.u32 	%r361, [%rd3+8];
	setp.ne.s32 	%p110, %r361, %r360;
	@%p110 bra 	$L__BB1_151;
	ld.global.u8 	%rs19, [%rd3+16];
	setp.eq.s16 	%p111, %rs19, 0;
	@%p111 bra 	$L__BB1_144;
	cvt.u32.u64 	%r363, %rd19;
	setp.lt.s32 	%p112, %r363, 1;
	mov.b32 	%r519, 0;
	@%p112 bra 	$L__BB1_143;
	setp.lt.u32 	%p113, %r17, 2;
	@%p113 bra 	$L__BB1_142;
$L__BB1_141:
	mad.lo.s64 	%rd546, %rd107, 25214903917, 11;
	and.b64  	%rd107, %rd546, %rd12;
	shr.u64 	%rd547, %rd107, 17;
	cvt.u32.u64 	%r365, %rd547;
	rem.s32 	%r519, %r365, %r363;
	add.s32 	%r366, %r363, %r365;
	sub.s32 	%r367, %r519, %r366;
	setp.gt.s32 	%p114, %r367, -1;
	@%p114 bra 	$L__BB1_141;
	bra.uni 	$L__BB1_143;
$L__BB1_142:
	mad.lo.s64 	%rd548, %rd107, 25214903917, 11;
	and.b64  	%rd549, %rd12, %rd548;
	shl.b64 	%rd550, %rd549, 15;
	shr.s64 	%rd551, %rd550, 32;
	mul.lo.s64 	%rd552, %rd551, %rd19;
	shr.u64 	%rd553, %rd552, 31;
	cvt.u32.u64 	%r519, %rd553;
$L__BB1_143:
	mul.wide.s32 	%rd554, %r519, 4;
	mov.u64 	%rd555, d_STRUCTURE_LOCATION_BEACHED;
	add.s64 	%rd556, %rd555, %rd554;
	ld.const.u32 	%r521, [%rd556];
	bra.uni 	$L__BB1_149;
$L__BB1_144:
	cvt.u32.u64 	%r369, %rd20;
	setp.lt.s32 	%p115, %r369, 1;
	mov.b32 	%r520, 0;
	@%p115 bra 	$L__BB1_148;
	setp.lt.u32 	%p116, %r18, 2;
	@%p116 bra 	$L__BB1_147;
$L__BB1_146:
	mad.lo.s64 	%rd557, %rd107, 25214903917, 11;
	and.b64  	%rd107, %rd557, %rd12;
	shr.u64 	%rd558, %rd107, 17;
	cvt.u32.u64 	%r371, %rd558;
	rem.s32 	%r520, %r371, %r369;
	add.s32 	%r372, %r369, %r371;
	sub.s32 	%r373, %r520, %r372;
	setp.gt.s32 	%p117, %r373, -1;
	@%p117 bra 	$L__BB1_146;
	bra.uni 	$L__BB1_148;
$L__BB1_147:
	mad.lo.s64 	%rd559, %rd107, 25214903917, 11;
	and.b64  	%rd560, %rd12, %rd559;
	shl.b64 	%rd561, %rd560, 15;
	shr.s64 	%rd562, %rd561, 32;
	mul.lo.s64 	%rd563, %rd562, %rd20;
	shr.u64 	%rd564, %rd563, 31;
	cvt.u32.u64 	%r520, %rd564;
$L__BB1_148:
	mul.wide.s32 	%rd565, %r520, 4;
	mov.u64 	%rd566, d_STRUCTURE_LOCATION_OCEAN;
	add.s64 	%rd567, %rd566, %rd565;
	ld.const.u32 	%r521, [%rd567];
$L__BB1_149:
	ld.global.u32 	%r374, [%rd3+12];
	setp.ne.s32 	%p118, %r521, %r374;
	@%p118 bra 	$L__BB1_151;
$L__BB1_150:
	atom.global.add.u32 	%r375, [%rd2], 1;
	mul.wide.u32 	%rd568, %r375, 8;
	add.s64 	%rd569, %rd1, %rd568;
	st.global.u64 	[%rd569], %rd92;
$L__BB1_151:
	add.s64 	%rd837, %rd85, 1;
	cvt.u64.u32 	%rd570, %r78;
	mad.lo.s64 	%rd571, %rd85, 5, %rd570;
	add.s64 	%rd836, %rd571, 5;
	setp.lt.u64 	%p119, %rd836, 268435456;
	@%p119 bra 	$L__BB1_108;
$L__BB1_152:
	setp.eq.s32 	%p120, %r494, 3;
	@%p120 bra 	$L__BB1_246;
	ld.local.u32 	%r107, [%rd5+12];
	cvt.u64.u32 	%rd846, %r107;
	setp.gt.u32 	%p121, %r107, 268435455;
	@%p121 bra 	$L__BB1_199;
	mov.b64 	%rd847, 0;
	cvt.u32.u64 	%r376, %rd17;
	cvt.u32.u64 	%r388, %rd20;
$L__BB1_155:
	mov.u64 	%rd116, %rd847;
	shl.b64 	%rd573, %rd846, 20;
	or.b64  	%rd574, %rd573, %rd15;
	sub.s64 	%rd575, %rd574, %rd13;
	mul.lo.s64 	%rd576, %rd575, %rd16;
	and.b64  	%rd117, %rd576, %rd12;
	shr.u64 	%rd118, %rd117, 17;
	or.b64  	%rd577, %rd118, %rd17;
	and.b64  	%rd578, %rd577, -4294967296;
	setp.ne.s64 	%p122, %rd578, 0;
	@%p122 bra 	$L__BB1_157;
	cvt.u32.u64 	%r377, %rd118;
	rem.u32 	%r378, %r377, %r376;
	cvt.u64.u32 	%rd848, %r378;
	bra.uni 	$L__BB1_158;
$L__BB1_157:
	rem.u64 	%rd848, %rd118, %rd17;
$L__BB1_158:
	cvt.s64.s32 	%rd579, %r16;
	setp.ne.s64 	%p123, %rd848, %rd579;
	@%p123 bra 	$L__BB1_198;
	sub.s64 	%rd580, %rd117, %rd13;
	mul.lo.s64 	%rd581, %rd580, %rd16;
	and.b64  	%rd582, %rd581, %rd12;
	xor.b64  	%rd583, %rd582, %rd11;
	sub.s64 	%rd122, %rd583, %rd18;
	and.b64  	%rd123, %rd122, %rd12;
	ld.global.s32 	%rd584, [%rd4];
	ld.global.s32 	%rd585, [%rd4+4];
	xor.b64  	%rd586, %rd122, 25214903917;
	and.b64  	%rd587, %rd586, %rd12;
	mad.lo.s64 	%rd588, %rd587, 25214903917, 11;
	and.b64  	%rd589, %rd588, %rd12;
	shl.b64 	%rd590, %rd589, 16;
	and.b64  	%rd591, %rd590, -4294967296;
	mad.lo.s64 	%rd592, %rd589, 25214903917, 11;
	and.b64  	%rd593, %rd592, %rd12;
	shl.b64 	%rd594, %rd593, 16;
	shr.s64 	%rd595, %rd594, 32;
	add.s64 	%rd124, %rd591, %rd595;
	mad.lo.s64 	%rd596, %rd593, 25214903917, 11;
	and.b64  	%rd597, %rd596, %rd12;
	shl.b64 	%rd598, %rd597, 16;
	and.b64  	%rd599, %rd598, -4294967296;
	mad.lo.s64 	%rd600, %rd597, 25214903917, 11;
	and.b64  	%rd601, %rd600, %rd12;
	shl.b64 	%rd602, %rd601, 16;
	shr.s64 	%rd603, %rd602, 32;
	add.s64 	%rd125, %rd599, %rd603;
	mul.lo.s64 	%rd604, %rd124, %rd584;
	mul.lo.s64 	%rd605, %rd125, %rd585;
	xor.b64  	%rd606, %rd604, %rd605;
	xor.b64  	%rd607, %rd586, %rd606;
	and.b64  	%rd608, %rd607, %rd12;
	mad.lo.s64 	%rd609, %rd608, 25214903917, 11;
	and.b64  	%rd126, %rd609, %rd12;
	shl.b64 	%rd610, %rd126, 15;
	shr.s64 	%rd611, %rd610, 61;
	cvt.u32.u64 	%r379, %rd611;
	ld.global.u32 	%r380, [%rd4+8];
	setp.ne.s32 	%p124, %r380, %r379;
	mov.b16 	%rs29, 0;
	@%p124 bra 	$L__BB1_172;
	ld.global.u8 	%rs21, [%rd4+16];
	setp.eq.s16 	%p125, %rs21, 0;
	@%p125 bra 	$L__BB1_166;
	cvt.u32.u64 	%r382, %rd19;
	setp.lt.s32 	%p126, %r382, 1;
	mov.b32 	%r522, 0;
	@%p126 bra 	$L__BB1_165;
	setp.lt.u32 	%p127, %r17, 2;
	@%p127 bra 	$L__BB1_164;
$L__BB1_163:
	mad.lo.s64 	%rd612, %rd126, 25214903917, 11;
	and.b64  	%rd126, %rd612, %rd12;
	shr.u64 	%rd613, %rd126, 17;
	cvt.u32.u64 	%r384, %rd613;
	rem.s32 	%r522, %r384, %r382;
	add.s32 	%r385, %r382, %r384;
	sub.s32 	%r386, %r522, %r385;
	setp.gt.s32 	%p128, %r386, -1;
	@%p128 bra 	$L__BB1_163;
	bra.uni 	$L__BB1_165;
$L__BB1_164:
	mad.lo.s64 	%rd614, %rd126, 25214903917, 11;
	and.b64  	%rd615, %rd12, %rd614;
	shl.b64 	%rd616, %rd615, 15;
	shr.s64 	%rd617, %rd616, 32;
	mul.lo.s64 	%rd618, %rd617, %rd19;
	shr.u64 	%rd619, %rd618, 31;
	cvt.u32.u64 	%r522, %rd619;
$L__BB1_165:
	mul.wide.s32 	%rd620, %r522, 4;
	mov.u64 	%rd621, d_STRUCTURE_LOCATION_BEACHED;
	add.s64 	%rd622, %rd621, %rd620;
	ld.const.u32 	%r524, [%rd622];
	bra.uni 	$L__BB1_171;
$L__BB1_166:
	setp.lt.s32 	%p129, %r388, 1;
	mov.b32 	%r523, 0;
	@%p129 bra 	$L__BB1_170;
	setp.lt.u32 	%p130, %r18, 2;
	@%p130 bra 	$L__BB1_169;
$L__BB1_168:
	mad.lo.s64 	%rd623, %rd126, 25214903917, 11;
	and.b64  	%rd126, %rd623, %rd12;
	shr.u64 	%rd624, %rd126, 17;
	cvt.u32.u64 	%r390, %rd624;
	rem.s32 	%r523, %r390, %r388;
	add.s32 	%r391, %r388, %r390;
	sub.s32 	%r392, %r523, %r391;
	setp.gt.s32 	%p131, %r392, -1;
	@%p131 bra 	$L__BB1_168;
	bra.uni 	$L__BB1_170;
$L__BB1_169:
	mad.lo.s64 	%rd625, %rd126, 25214903917, 11;
	and.b64  	%rd626, %rd12, %rd625;
	shl.b64 	%rd627, %rd626, 15;
	shr.s64 	%rd628, %rd627, 32;
	mul.lo.s64 	%rd629, %rd628, %rd20;
	shr.u64 	%rd630, %rd629, 31;
	cvt.u32.u64 	%r523, %rd630;
$L__BB1_170:
	mul.wide.s32 	%rd631, %r523, 4;
	mov.u64 	%rd632, d_STRUCTURE_LOCATION_OCEAN;
	add.s64 	%rd633, %rd632, %rd631;
	ld.const.u32 	%r524, [%rd633];
$L__BB1_171:
	ld.global.u32 	%r393, [%rd4+12];
	setp.eq.s32 	%p132, %r524, %r393;
	selp.u16 	%rs29, 1, 0, %p132;
$L__BB1_172:
	ld.param.u32 	%r491, [_Z22reverseAndCheck_kernelPKjjPK19ShipwreckConstraintS3_iS3_iPlPj_param_4];
	setp.gt.s32 	%p133, %r491, 0;
	setp.ne.s16 	%p134, %rs29, 0;
	and.pred  	%p135, %p133, %p134;
	@%p135 bra 	$L__BB1_174;
	setp.eq.s16 	%p136, %rs29, 0;
	@%p136 bra 	$L__BB1_198;
	bra.uni 	$L__BB1_197;
$L__BB1_174:
	setp.lt.s32 	%p137, %r3, 1;
	ld.global.u32 	%r117, [%rd3];
	div.s32 	%r395, %r117, %r2;
	mul.lo.s32 	%r396, %r395, %r2;
	sub.s32 	%r397, %r117, %r396;
	setp.eq.s32 	%p138, %r397, 0;
	xor.b32  	%r398, %r2, %r117;
	shr.s32 	%r399, %r398, 31;
	selp.b32 	%r400, 0, %r399, %p138;
	add.s32 	%r118, %r400, %r395;
	ld.global.u32 	%r119, [%rd3+4];
	div.s32 	%r401, %r119, %r2;
	mul.lo.s32 	%r402, %r401, %r2;
	sub.s32 	%r403, %r119, %r402;
	setp.eq.s32 	%p139, %r403, 0;
	xor.b32  	%r404, %r119, %r2;
	shr.s32 	%r405, %r404, 31;
	selp.b32 	%r406, 0, %r405, %p139;
	add.s32 	%r120, %r406, %r401;
	cvt.s64.s32 	%rd634, %r118;
	cvt.s64.s32 	%rd635, %r120;
	mad.lo.s64 	%rd636, %rd6, %rd634, %rd123;
	add.s64 	%rd637, %rd636, %rd10;
	mad.lo.s64 	%rd638, %rd8, %rd635, %rd637;
	xor.b64  	%rd639, %rd638, 25214903917;
	and.b64  	%rd852, %rd639, %rd12;
	mov.b32 	%r525, 0;
	@%p137 bra 	$L__BB1_178;
	setp.lt.u32 	%p140, %r19, 2;
	@%p140 bra 	$L__BB1_177;
$L__BB1_176:
	mad.lo.s64 	%rd640, %rd852, 25214903917, 11;
	and.b64  	%rd852, %rd640, %rd12;
	shr.u64 	%rd641, %rd852, 17;
	cvt.u32.u64 	%r407, %rd641;
	rem.s32 	%r525, %r407, %r3;
	add.s32 	%r408, %r3, %r407;
	sub.s32 	%r409, %r525, %r408;
	setp.gt.s32 	%p141, %r409, -1;
	@%p141 bra 	$L__BB1_176;
	bra.uni 	$L__BB1_178;
$L__BB1_177:
	mad.lo.s64 	%rd642, %rd852, 25214903917, 11;
	and.b64  	%rd852, %rd12, %rd642;
	shl.b64 	%rd643, %rd852, 15;
	shr.s64 	%rd644, %rd643, 32;
	cvt.u64.u32 	%rd645, %r3;
	mul.lo.s64 	%rd646, %rd644, %rd645;
	shr.u64 	%rd647, %rd646, 31;
	cvt.u32.u64 	%r525, %rd647;
$L__BB1_178:
	mad.lo.s32 	%r410, %r118, %r2, %r525;
	setp.ne.s32 	%p142, %r410, %r117;
	@%p142 bra 	$L__BB1_198;
	mov.b32 	%r526, 0;
	@%p137 bra 	$L__BB1_183;
	setp.lt.u32 	%p144, %r19, 2;
	@%p144 bra 	$L__BB1_182;
$L__BB1_181:
	mad.lo.s64 	%rd648, %rd852, 25214903917, 11;
	and.b64  	%rd852, %rd648, %rd12;
	shr.u64 	%rd649, %rd852, 17;
	cvt.u32.u64 	%r412, %rd649;
	rem.s32 	%r526, %r412, %r3;
	add.s32 	%r413, %r3, %r412;
	sub.s32 	%r414, %r526, %r413;
	setp.gt.s32 	%p145, %r414, -1;
	@%p145 bra 	$L__BB1_181;
	bra.uni 	$L__BB1_183;
$L__BB1_182:
	mad.lo.s64 	%rd650, %rd852, 25214903917, 11;
	and.b64  	%rd651, %rd12, %rd650;
	shl.b64 	%rd652, %rd651, 15;
	shr.s64 	%rd653, %rd652, 32;
	cvt.u64.u32 	%rd654, %r3;
	mul.lo.s64 	%rd655, %rd653, %rd654;
	shr.u64 	%rd656, %rd655, 31;
	cvt.u32.u64 	%r526, %rd656;
$L__BB1_183:
	mad.lo.s32 	%r415, %r2, %r120, %r526;
	setp.ne.s32 	%p146, %r415, %r119;
	@%p146 bra 	$L__BB1_198;
	cvt.s64.s32 	%rd657, %r117;
	mul.lo.s64 	%rd658, %rd124, %rd657;
	cvt.s64.s32 	%rd659, %r119;
	mul.lo.s64 	%rd660, %rd125, %rd659;
	xor.b64  	%rd661, %rd658, %rd660;
	xor.b64  	%rd662, %rd661, %rd122;
	xor.b64  	%rd663, %rd662, 25214903917;
	and.b64  	%rd664, %rd663, %rd12;
	mad.lo.s64 	%rd665, %rd664, 25214903917, 11;
	and.b64  	%rd138, %rd665, %rd12;
	shl.b64 	%rd666, %rd138, 15;
	shr.s64 	%rd667, %rd666, 61;
	cvt.u32.u64 	%r416, %rd667;
	ld.global.u32 	%r417, [%rd3+8];
	setp.ne.s32 	%p147, %r417, %r416;
	@%p147 bra 	$L__BB1_198;
	ld.global.u8 	%rs22, [%rd3+16];
	setp.eq.s16 	%p148, %rs22, 0;
	@%p148 bra 	$L__BB1_191;
	cvt.u32.u64 	%r419, %rd19;
	setp.lt.s32 	%p149, %r419, 1;
	mov.b32 	%r527, 0;
	@%p149 bra 	$L__BB1_190;
	setp.lt.u32 	%p150, %r17, 2;
	@%p150 bra 	$L__BB1_189;
$L__BB1_188:
	mad.lo.s64 	%rd668, %rd138, 25214903917, 11;
	and.b64  	%rd138, %rd668, %rd12;
	shr.u64 	%rd669, %rd138, 17;
	cvt.u32.u64 	%r421, %rd669;
	rem.s32 	%r527, %r421, %r419;
	add.s32 	%r422, %r419, %r421;
	sub.s32 	%r423, %r527, %r422;
	setp.gt.s32 	%p151, %r423, -1;
	@%p151 bra 	$L__BB1_188;
	bra.uni 	$L__BB1_190;
$L__BB1_189:
	mad.lo.s64 	%rd670, %rd138, 25214903917, 11;
	and.b64  	%rd671, %rd12, %rd670;
	shl.b64 	%rd672, %rd671, 15;
	shr.s64 	%rd673, %rd672, 32;
	mul.lo.s64 	%rd674, %rd673, %rd19;
	shr.u64 	%rd675, %rd674, 31;
	cvt.u32.u64 	%r527, %rd675;
$L__BB1_190:
	mul.wide.s32 	%rd676, %r527, 4;
	mov.u64 	%rd677, d_STRUCTURE_LOCATION_BEACHED;
	add.s64 	%rd678, %rd677, %rd676;
	ld.const.u32 	%r529, [%rd678];
	bra.uni 	$L__BB1_196;
$L__BB1_191:
	cvt.u32.u64 	%r425, %rd20;
	setp.lt.s32 	%p152, %r425, 1;
	mov.b32 	%r528, 0;
	@%p152 bra 	$L__BB1_195;
	setp.lt.u32 	%p153, %r18, 2;
	@%p153 bra 	$L__BB1_194;
$L__BB1_193:
	mad.lo.s64 	%rd679, %rd138, 25214903917, 11;
	and.b64  	%rd138, %rd679, %rd12;
	shr.u64 	%rd680, %rd138, 17;
	cvt.u32.u64 	%r427, %rd680;
	rem.s32 	%r528, %r427, %r425;
	add.s32 	%r428, %r425, %r427;
	sub.s32 	%r429, %r528, %r428;
	setp.gt.s32 	%p154, %r429, -1;
	@%p154 bra 	$L__BB1_193;
	bra.uni 	$L__BB1_195;
$L__BB1_194:
	mad.lo.s64 	%rd681, %rd138, 25214903917, 11;
	and.b64  	%rd682, %rd12, %rd681;
	shl.b64 	%rd683, %rd682, 15;
	shr.s64 	%rd684, %rd683, 32;
	mul.lo.s64 	%rd685, %rd684, %rd20;
	shr.u64 	%rd686, %rd685, 31;
	cvt.u32.u64 	%r528, %rd686;
$L__BB1_195:
	mul.wide.s32 	%rd687, %r528, 4;
	mov.u64 	%rd688, d_STRUCTURE_LOCATION_OCEAN;
	add.s64 	%rd689, %rd688, %rd687;
	ld.const.u32 	%r529, [%rd689];
$L__BB1_196:
	ld.global.u32 	%r430, [%rd3+12];
	setp.ne.s32 	%p155, %r529, %r430;
	@%p155 bra 	$L__BB1_198;
$L__BB1_197:
	atom.global.add.u32 	%r431, [%rd2], 1;
	mul.wide.u32 	%rd690, %r431, 8;
	add.s64 	%rd691, %rd1, %rd690;
	st.global.u64 	[%rd691], %rd123;
$L__BB1_198:
	add.s64 	%rd847, %rd116, 1;
	cvt.u64.u32 	%rd692, %r107;
	mad.lo.s64 	%rd693, %rd116, 5, %rd692;
	add.s64 	%rd846, %rd693, 5;
	setp.lt.u64 	%p156, %rd846, 268435456;
	@%p156 bra 	$L__BB1_155;
$L__BB1_199:
	setp.eq.s32 	%p157, %r494, 4;
	@%p157 bra 	$L__BB1_246;
	ld.local.u32 	%r136, [%rd5+16];
	cvt.u64.u32 	%rd856, %r136;
	setp.gt.u32 	%p158, %r136, 268435455;
	@%p158 bra 	$L__BB1_246;
	mov.b64 	%rd857, 0;
	cvt.u32.u64 	%r432, %rd17;
	cvt.u32.u64 	%r444, %rd20;
$L__BB1_202:
	mov.u64 	%rd147, %rd857;
	shl.b64 	%rd695, %rd856, 20;
	or.b64  	%rd696, %rd695, %rd15;
	sub.s64 	%rd697, %rd696, %rd13;
	mul.lo.s64 	%rd698, %rd697, %rd16;
	and.b64  	%rd148, %rd698, %rd12;
	shr.u64 	%rd149, %rd148, 17;
	or.b64  	%rd699, %rd149, %rd17;
	and.b64  	%rd700, %rd699, -4294967296;
	setp.ne.s64 	%p159, %rd700, 0;
	@%p159 bra 	$L__BB1_204;
	cvt.u32.u64 	%r433, %rd149;
	rem.u32 	%r434, %r433, %r432;
	cvt.u64.u32 	%rd858, %r434;
	bra.uni 	$L__BB1_205;
$L__BB1_204:
	rem.u64 	%rd858, %rd149, %rd17;
$L__BB1_205:
	cvt.s64.s32 	%rd701, %r16;
	setp.ne.s64 	%p160, %rd858, %rd701;
	@%p160 bra 	$L__BB1_245;
	sub.s64 	%rd702, %rd148, %rd13;
	mul.lo.s64 	%rd703, %rd702, %rd16;
	and.b64  	%rd704, %rd703, %rd12;
	xor.b64  	%rd705, %rd704, %rd11;
	sub.s64 	%rd153, %rd705, %rd18;
	and.b64  	%rd154, %rd153, %rd12;
	ld.global.s32 	%rd706, [%rd4];
	ld.global.s32 	%rd707, [%rd4+4];
	xor.b64  	%rd708, %rd153, 25214903917;
	and.b64  	%rd709, %rd708, %rd12;
	mad.lo.s64 	%rd710, %rd709, 25214903917, 11;
	and.b64  	%rd711, %rd710, %rd12;
	shl.b64 	%rd712, %rd711, 16;
	and.b64  	%rd713, %rd712, -4294967296;
	mad.lo.s64 	%rd714, %rd711, 25214903917, 11;
	and.b64  	%rd715, %rd714, %rd12;
	shl.b64 	%rd716, %rd715, 16;
	shr.s64 	%rd717, %rd716, 32;
	add.s64 	%rd155, %rd713, %rd717;
	mad.lo.s64 	%rd718, %rd715, 25214903917, 11;
	and.b64  	%rd719, %rd718, %rd12;
	shl.b64 	%rd720, %rd719, 16;
	and.b64  	%rd721, %rd720, -4294967296;
	mad.lo.s64 	%rd722, %rd719, 25214903917, 11;
	and.b64  	%rd723, %rd722, %rd12;
	shl.b64 	%rd724, %rd723, 16;
	shr.s64 	%rd725, %rd724, 32;
	add.s64 	%rd156, %rd721, %rd725;
	mul.lo.s64 	%rd726, %rd155, %rd706;
	mul.lo.s64 	%rd727, %rd156, %rd707;
	xor.b64  	%rd728, %rd726, %rd727;
	xor.b64  	%rd729, %rd708, %rd728;
	and.b64  	%rd730, %rd729, %rd12;
	mad.lo.s64 	%rd731, %rd730, 25214903917, 11;
	and.b64  	%rd157, %rd731, %rd12;
	shl.b64 	%rd732, %rd157, 15;
	shr.s64 	%rd733, %rd732, 61;
	cvt.u32.u64 	%r435, %rd733;
	ld.global.u32 	%r436, [%rd4+8];
	setp.ne.s32 	%p161, %r436, %r435;
	mov.b16 	%rs30, 0;
	@%p161 bra 	$L__BB1_219;
	ld.global.u8 	%rs24, [%rd4+16];
	setp.eq.s16 	%p162, %rs24, 0;
	@%p162 bra 	$L__BB1_213;
	cvt.u32.u64 	%r438, %rd19;
	setp.lt.s32 	%p163, %r438, 1;
	mov.b32 	%r530, 0;
	@%p163 bra 	$L__BB1_212;
	setp.lt.u32 	%p164, %r17, 2;
	@%p164 bra 	$L__BB1_211;
$L__BB1_210:
	mad.lo.s64 	%rd734, %rd157, 25214903917, 11;
	and.b64  	%rd157, %rd734, %rd12;
	shr.u64 	%rd735, %rd157, 17;
	cvt.u32.u64 	%r440, %rd735;
	rem.s32 	%r530, %r440, %r438;
	add.s32 	%r441, %r438, %r440;
	sub.s32 	%r442, %r530, %r441;
	setp.gt.s32 	%p165, %r442, -1;
	@%p165 bra 	$L__BB1_210;
	bra.uni 	$L__BB1_212;
$L__BB1_211:
	mad.lo.s64 	%rd736, %rd157, 25214903917, 11;
	and.b64  	%rd737, %rd12, %rd736;
	shl.b64 	%rd738, %rd737, 15;
	shr.s64 	%rd739, %rd738, 32;
	mul.lo.s64 	%rd740, %rd739, %rd19;
	shr.u64 	%rd741, %rd740, 31;
	cvt.u32.u64 	%r530, %rd741;
$L__BB1_212:
	mul.wide.s32 	%rd742, %r530, 4;
	mov.u64 	%rd743, d_STRUCTURE_LOCATION_BEACHED;
	add.s64 	%rd744, %rd743, %rd742;
	ld.const.u32 	%r532, [%rd744];
	bra.uni 	$L__BB1_218;
$L__BB1_213:
	setp.lt.s32 	%p166, %r444, 1;
	mov.b32 	%r531, 0;
	@%p166 bra 	$L__BB1_217;
	setp.lt.u32 	%p167, %r18, 2;
	@%p167 bra 	$L__BB1_216;
$L__BB1_215:
	mad.lo.s64 	%rd745, %rd157, 25214903917, 11;
	and.b64  	%rd157, %rd745, %rd12;
	shr.u64 	%rd746, %rd157, 17;
	cvt.u32.u64 	%r446, %rd746;
	rem.s32 	%r531, %r446, %r444;
	add.s32 	%r447, %r444, %r446;
	sub.s32 	%r448, %r531, %r447;
	setp.gt.s32 	%p168, %r448, -1;
	@%p168 bra 	$L__BB1_215;
	bra.uni 	$L__BB1_217;
$L__BB1_216:
	mad.lo.s64 	%rd747, %rd157, 25214903917, 11;
	and.b64  	%rd748, %rd12, %rd747;
	shl.b64 	%rd749, %rd748, 15;
	shr.s64 	%rd750, %rd749, 32;
	mul.lo.s64 	%rd751, %rd750, %rd20;
	shr.u64 	%rd752, %rd751, 31;
	cvt.u32.u64 	%r531, %rd752;
$L__BB1_217:
	mul.wide.s32 	%rd753, %r531, 4;
	mov.u64 	%rd754, d_STRUCTURE_LOCATION_OCEAN;
	add.s64 	%rd755, %rd754, %rd753;
	ld.const.u32 	%r532, [%rd755];
$L__BB1_218:
	ld.global.u32 	%r449, [%rd4+12];
	setp.eq.s32 	%p169, %r532, %r449;
	selp.u16 	%rs30, 1, 0, %p169;
$L__BB1_219:
	ld.param.u32 	%r492, [_Z22reverseAndCheck_kernelPKjjPK19ShipwreckConstraintS3_iS3_iPlPj_param_4];
	setp.gt.s32 	%p170, %r492, 0;
	setp.ne.s16 	%p171, %rs30, 0;
	and.pred  	%p172, %p170, %p171;
	@%p172 bra 	$L__BB1_221;
	setp.eq.s16 	%p173, %rs30, 0;
	@%p173 bra 	$L__BB1_245;
	bra.uni 	$L__BB1_244;
$L__BB1_221:
	setp.lt.s32 	%p174, %r3, 1;
	ld.global.u32 	%r146, [%rd3];
	div.s32 	%r451, %r146, %r2;
	mul.lo.s32 	%r452, %r451, %r2;
	sub.s32 	%r453, %r146, %r452;
	setp.eq.s32 	%p175, %r453, 0;
	xor.b32  	%r454, %r2, %r146;
	shr.s32 	%r455, %r454, 31;
	selp.b32 	%r456, 0, %r455, %p175;
	add.s32 	%r147, %r456, %r451;
	ld.global.u32 	%r148, [%rd3+4];
	div.s32 	%r457, %r148, %r2;
	mul.lo.s32 	%r458, %r457, %r2;
	sub.s32 	%r459, %r148, %r458;
	setp.eq.s32 	%p176, %r459, 0;
	xor.b32  	%r460, %r148, %r2;
	shr.s32 	%r461, %r460, 31;
	selp.b32 	%r462, 0, %r461, %p176;
	add.s32 	%r149, %r462, %r457;
	cvt.s64.s32 	%rd756, %r147;
	cvt.s64.s32 	%rd757, %r149;
	mad.lo.s64 	%rd758, %rd6, %rd756, %rd154;
	add.s64 	%rd759, %rd758, %rd10;
	mad.lo.s64 	%rd760, %rd8, %rd757, %rd759;
	xor.b64  	%rd761, %rd760, 25214903917;
	and.b64  	%rd862, %rd761, %rd12;
	mov.b32 	%r533, 0;
	@%p174 bra 	$L__BB1_225;
	setp.lt.u32 	%p177, %r19, 2;
	@%p177 bra 	$L__BB1_224;
$L__BB1_223:
	mad.lo.s64 	%rd762, %rd862, 25214903917, 11;
	and.b64  	%rd862, %rd762, %rd12;
	shr.u64 	%rd763, %rd862, 17;
	cvt.u32.u64 	%r463, %rd763;
	rem.s32 	%r533, %r463, %r3;
	add.s32 	%r464, %r3, %r463;
	sub.s32 	%r465, %r533, %r464;
	setp.gt.s32 	%p178, %r465, -1;
	@%p178 bra 	$L__BB1_223;
	bra.uni 	$L__BB1_225;
$L__BB1_224:
	mad.lo.s64 	%rd764, %rd862, 25214903917, 11;
	and.b64  	%rd862, %rd12, %rd764;
	shl.b64 	%rd765, %rd862, 15;
	shr.s64 	%rd766, %rd765, 32;
	cvt.u64.u32 	%rd767, %r3;
	mul.lo.s64 	%rd768, %rd766, %rd767;
	shr.u64 	%rd769, %rd768, 31;
	cvt.u32.u64 	%r533, %rd769;
$L__BB1_225:
	mad.lo.s32 	%r466, %r147, %r2, %r533;
	setp.ne.s32 	%p179, %r466, %r146;
	@%p179 bra 	$L__BB1_245;
	mov.b32 	%r534, 0;
	@%p174 bra 	$L__BB1_230;
	setp.lt.u32 	%p181, %r19, 2;
	@%p181 bra 	$L__BB1_229;
$L__BB1_228:
	mad.lo.s64 	%rd770, %rd862, 25214903917, 11;
	and.b64  	%rd862, %rd770, %rd12;
	shr.u64 	%rd771, %rd862, 17;
	cvt.u32.u64 	%r468, %rd771;
	rem.s32 	%r534, %r468, %r3;
	add.s32 	%r469, %r3, %r468;
	sub.s32 	%r470, %r534, %r469;
	setp.gt.s32 	%p182, %r470, -1;
	@%p182 bra 	$L__BB1_228;
	bra.uni 	$L__BB1_230;
$L__BB1_229:
	mad.lo.s64 	%rd772, %rd862, 25214903917, 11;
	and.b64  	%rd773, %rd12, %rd772;
	shl.b64 	%rd774, %rd773, 15;
	shr.s64 	%rd775, %rd774, 32;
	cvt.u64.u32 	%rd776, %r3;
	mul.lo.s64 	%rd777, %rd775, %rd776;
	shr.u64 	%rd778, %rd777, 31;
	cvt.u32.u64 	%r534, %rd778;
$L__BB1_230:
	mad.lo.s32 	%r471, %r2, %r149, %r534;
	setp.ne.s32 	%p183, %r471, %r148;
	@%p183 bra 	$L__BB1_245;
	cvt.s64.s32 	%rd779, %r146;
	mul.lo.s64 	%rd780, %rd155, %rd779;
	cvt.s64.s32 	%rd781, %r148;
	mul.lo.s64 	%rd782, %rd156, %rd781;
	xor.b64  	%rd783, %rd780, %rd782;
	xor.b64  	%rd784, %rd783, %rd153;
	xor.b64  	%rd785, %rd784, 25214903917;
	and.b64  	%rd786, %rd785, %rd12;
	mad.lo.s64 	%rd787, %rd786, 25214903917, 11;
	and.b64  	%rd169, %rd787, %rd12;
	shl.b64 	%rd788, %rd169, 15;
	shr.s64 	%rd789, %rd788, 61;
	cvt.u32.u64 	%r472, %rd789;
	ld.global.u32 	%r473, [%rd3+8];
	setp.ne.s32 	%p184, %r473, %r472;
	@%p184 bra 	$L__BB1_245;
	ld.global.u8 	%rs25, [%rd3+16];
	setp.eq.s16 	%p185, %rs25, 0;
	@%p185 bra 	$L__BB1_238;
	cvt.u32.u64 	%r475, %rd19;
	setp.lt.s32 	%p186, %r475, 1;
	mov.b32 	%r535, 0;
	@%p186 bra 	$L__BB1_237;
	setp.lt.u32 	%p187, %r17, 2;
	@%p187 bra 	$L__BB1_236;
$L__BB1_235:
	mad.lo.s64 	%rd790, %rd169, 25214903917, 11;
	and.b64  	%rd169, %rd790, %rd12;
	shr.u64 	%rd791, %rd169, 17;
	cvt.u32.u64 	%r477, %rd791;
	rem.s32 	%r535, %r477, %r475;
	add.s32 	%r478, %r475, %r477;
	sub.s32 	%r479, %r535, %r478;
	setp.gt.s32 	%p188, %r479, -1;
	@%p188 bra 	$L__BB1_235;
	bra.uni 	$L__BB1_237;
$L__BB1_236:
	mad.lo.s64 	%rd792, %rd169, 25214903917, 11;
	and.b64  	%rd793, %rd12, %rd792;
	shl.b64 	%rd794, %rd793, 15;
	shr.s64 	%rd795, %rd794, 32;
	mul.lo.s64 	%rd796, %rd795, %rd19;
	shr.u64 	%rd797, %rd796, 31;
	cvt.u32.u64 	%r535, %rd797;
$L__BB1_237:
	mul.wide.s32 	%rd798, %r535, 4;
	mov.u64 	%rd799, d_STRUCTURE_LOCATION_BEACHED;
	add.s64 	%rd800, %rd799, %rd798;
	ld.const.u32 	%r537, [%rd800];
	bra.uni 	$L__BB1_243;
$L__BB1_238:
	setp.lt.s32 	%p189, %r444, 1;
	mov.b32 	%r536, 0;
	@%p189 bra 	$L__BB1_242;
	setp.lt.u32 	%p190, %r18, 2;
	@%p190 bra 	$L__BB1_241;
$L__BB1_240:
	mad.lo.s64 	%rd801, %rd169, 25214903917, 11;
	and.b64  	%rd169, %rd801, %rd12;
	shr.u64 	%rd802, %rd169, 17;
	cvt.u32.u64 	%r483, %rd802;
	rem.s32 	%r536, %r483, %r444;
	add.s32 	%r484, %r444, %r483;
	sub.s32 	%r485, %r536, %r484;
	setp.gt.s32 	%p191, %r485, -1;
	@%p191 bra 	$L__BB1_240;
	bra.uni 	$L__BB1_242;
$L__BB1_241:
	mad.lo.s64 	%rd803, %rd169, 25214903917, 11;
	and.b64  	%rd804, %rd12, %rd803;
	shl.b64 	%rd805, %rd804, 15;
	shr.s64 	%rd806, %rd805, 32;
	mul.lo.s64 	%rd807, %rd806, %rd20;
	shr.u64 	%rd808, %rd807, 31;
	cvt.u32.u64 	%r536, %rd808;
$L__BB1_242:
	mul.wide.s32 	%rd809, %r536, 4;
	mov.u64 	%rd810, d_STRUCTURE_LOCATION_OCEAN;
	add.s64 	%rd811, %rd810, %rd809;
	ld.const.u32 	%r537, [%rd811];
$L__BB1_243:
	ld.global.u32 	%r486, [%rd3+12];
	setp.ne.s32 	%p192, %r537, %r486;
	@%p192 bra 	$L__BB1_245;
$L__BB1_244:
	atom.global.add.u32 	%r487, [%rd2], 1;
	mul.wide.u32 	%rd812, %r487, 8;
	add.s64 	%rd813, %rd1, %rd812;
	st.global.u64 	[%rd813], %rd154;
$L__BB1_245:
	add.s64 	%rd857, %rd147, 1;
	cvt.u64.u32 	%rd814, %r136;
	mad.lo.s64 	%rd815, %rd147, 5, %rd814;
	add.s64 	%rd856, %rd815, 5;
	setp.lt.u64 	%p193, %rd856, 268435456;
	@%p193 bra 	$L__BB1_202;
$L__BB1_246:
	ret;

}
	// .globl	_Z31bruteforceStructureSeeds_kernelPKjjPK19ShipwreckConstraintiPlPj
.visible .entry _Z31bruteforceStructureSeeds_kernelPKjjPK19ShipwreckConstraintiPlPj(
	.param .u64 .ptr .align 1 _Z31bruteforceStructureSeeds_kernelPKjjPK19ShipwreckConstraintiPlPj_param_0,
	.param .u32 _Z31bruteforceStructureSeeds_kernelPKjjPK19ShipwreckConstraintiPlPj_param_1,
	.param .u64 .ptr .align 1 _Z31bruteforceStructureSeeds_kernelPKjjPK19ShipwreckConstraintiPlPj_param_2,
	.param .u32 _Z31bruteforceStructureSeeds_kernelPKjjPK19ShipwreckConstraintiPlPj_param_3,
	.param .u64 .ptr .align 1 _Z31bruteforceStructureSeeds_kernelPKjjPK19ShipwreckConstraintiPlPj_param_4,
	.param .u64 .ptr .align 1 _Z31bruteforceStructureSeeds_kernelPKjjPK19ShipwreckConstraintiPlPj_param_5
)
{
	.reg .pred 	%p<57>;
	.reg .b16 	%rs<4>;
	.reg .b32 	%r<184>;
	.reg .b64 	%rd<303>;

	ld.param.u64 	%rd60, [_Z31bruteforceStructureSeeds_kernelPKjjPK19ShipwreckConstraintiPlPj_param_0];
	ld.param.u32 	%r49, [_Z31bruteforceStructureSeeds_kernelPKjjPK19ShipwreckConstraintiPlPj_param_1];
	ld.param.u64 	%rd61, [_Z31bruteforceStructureSeeds_kernelPKjjPK19ShipwreckConstraintiPlPj_param_2];
	ld.param.u32 	%r48, [_Z31bruteforceStructureSeeds_kernelPKjjPK19ShipwreckConstraintiPlPj_param_3];
	ld.param.u64 	%rd62, [_Z31bruteforceStructureSeeds_kernelPKjjPK19ShipwreckConstraintiPlPj_param_4];
	ld.param.u64 	%rd63, [_Z31bruteforceStructureSeeds_kernelPKjjPK19ShipwreckConstraintiPlPj_param_5];
	cvta.to.global.u64 	%rd1, %rd62;
	cvta.to.global.u64 	%rd2, %rd63;
	cvta.to.global.u64 	%rd3, %rd61;
	cvta.to.global.u64 	%rd4, %rd60;
	mul.wide.u32 	%rd5, %r49, 268435456;
	mov.u32 	%r50, %ctaid.x;
	mov.u32 	%r51, %ntid.x;
	mul.wide.u32 	%rd64, %r50, %r51;
	mov.u32 	%r52, %tid.x;
	cvt.u64.u32 	%rd65, %r52;
	add.s64 	%rd301, %rd64, %rd65;
	mov.u32 	%r53, %nctaid.x;
	mul.wide.u32 	%rd7, %r53, %r51;
	setp.ge.u64 	%p1, %rd301, %rd5;
	@%p1 bra 	$L__BB2_66;
	setp.lt.s32 	%p2, %r48, 1;
	ld.const.u32 	%r1, [SHIPWRECK_SPACING];
	ld.const.u64 	%rd8, [MASK_48];
	ld.const.u32 	%r54, [SHIPWRECK_SEPARATION];
	sub.s32 	%r55, %r1, %r54;
	popc.b32 	%r2, %r55;
	cvt.u64.u32 	%rd9, %r55;
	ld.const.u32 	%r56, [BEACHED_TYPE_COUNT];
	popc.b32 	%r3, %r56;
	cvt.u64.u32 	%rd10, %r56;
	ld.const.u32 	%r58, [OCEAN_TYPE_COUNT];
	popc.b32 	%r4, %r58;
	cvt.u64.u32 	%rd11, %r58;
	@%p2 bra 	$L__BB2_58;
	cvt.u32.u64 	%r67, %rd9;
	setp.lt.s32 	%p9, %r67, 1;
	@%p9 bra 	$L__BB2_3;
	bra.uni 	$L__BB2_33;
$L__BB2_3:
	ld.const.u32 	%r5, [d_STRUCTURE_LOCATION_BEACHED];
	cvt.u32.u64 	%r109, %rd10;
$L__BB2_4:
	setp.lt.s32 	%p29, %r109, 1;
	shr.u64 	%rd205, %rd301, 26;
	and.b64  	%rd206, %rd205, 17179869180;
	add.s64 	%rd207, %rd4, %rd206;
	ld.global.u32 	%rd208, [%rd207];
	shl.b64 	%rd209, %rd301, 20;
	and.b64  	%rd210, %rd209, 281474975662080;
	or.b64  	%rd13, %rd210, %rd208;
	xor.b64  	%rd211, %rd13, 25214903917;
	and.b64  	%rd212, %rd8, %rd211;
	mad.lo.s64 	%rd213, %rd212, 25214903917, 11;
	and.b64  	%rd214, %rd213, %rd8;
	shl.b64 	%rd215, %rd214, 16;
	and.b64  	%rd216, %rd215, -4294967296;
	mad.lo.s64 	%rd217, %rd214, 25214903917, 11;
	and.b64  	%rd218, %rd217, %rd8;
	shl.b64 	%rd219, %rd218, 16;
	shr.s64 	%rd220, %rd219, 32;
	add.s64 	%rd14, %rd216, %rd220;
	mad.lo.s64 	%rd221, %rd218, 25214903917, 11;
	and.b64  	%rd222, %rd221, %rd8;
	shl.b64 	%rd223, %rd222, 16;
	and.b64  	%rd224, %rd223, -4294967296;
	mad.lo.s64 	%rd225, %rd222, 25214903917, 11;
	and.b64  	%rd226, %rd225, %rd8;
	shl.b64 	%rd227, %rd226, 16;
	shr.s64 	%rd228, %rd227, 32;
	add.s64 	%rd15, %rd224, %rd228;
	@%p29 bra 	$L__BB2_11;
	mov.b32 	%r174, 0;
$L__BB2_6:
	mul.wide.u32 	%rd229, %r174, 20;
	add.s64 	%rd21, %rd3, %rd229;
	ld.global.u32 	%r16, [%rd21];
	div.s32 	%r111, %r16, %r1;
	mul.lo.s32 	%r112, %r111, %r1;
	sub.s32 	%r113, %r16, %r112;
	setp.eq.s32 	%p30, %r113, 0;
	xor.b32  	%r114, %r1, %r16;
	shr.s32 	%r115, %r114, 31;
	selp.b32 	%r116, 0, %r115, %p30;
	add.s32 	%r117, %r116, %r111;
	ld.global.u32 	%r118, [%rd21+4];
	div.s32 	%r119, %r118, %r1;
	mul.lo.s32 	%r120, %r119, %r1;
	sub.s32 	%r121, %r118, %r120;
	setp.eq.s32 	%p31, %r121, 0;
	xor.b32  	%r122, %r118, %r1;
	shr.s32 	%r123, %r122, 31;
	selp.b32 	%r124, 0, %r123, %p31;
	add.s32 	%r125, %r124, %r119;
	mul.lo.s32 	%r127, %r1, %r117;
	setp.ne.s32 	%p32, %r127, %r16;
	mul.lo.s32 	%r128, %r1, %r125;
	setp.ne.s32 	%p33, %r128, %r118;
	or.pred  	%p34, %p32, %p33;
	@%p34 bra 	$L__BB2_32;
	cvt.s64.s32 	%rd230, %r16;
	mul.lo.s64 	%rd231, %rd14, %rd230;
	cvt.s64.s32 	%rd232, %r118;
	mul.lo.s64 	%rd233, %rd15, %rd232;
	xor.b64  	%rd234, %rd231, %rd233;
	xor.b64  	%rd235, %rd13, %rd234;
	xor.b64  	%rd236, %rd235, 25214903917;
	and.b64  	%rd237, %rd236, %rd8;
	mad.lo.s64 	%rd238, %rd237, 25214903917, 11;
	and.b64  	%rd22, %rd238, %rd8;
	shl.b64 	%rd239, %rd22, 15;
	shr.s64 	%rd240, %rd239, 61;
	cvt.u32.u64 	%r129, %rd240;
	ld.global.u32 	%r130, [%rd21+8];
	setp.ne.s32 	%p35, %r130, %r129;
	@%p35 bra 	$L__BB2_32;
	ld.global.u8 	%rs2, [%rd21+16];
	setp.eq.s16 	%p36, %rs2, 0;
	@%p36 bra 	$L__BB2_24;
	setp.lt.u32 	%p37, %r3, 2;
	@%p37 bra 	$L__BB2_22;
$L__BB2_10:
	mad.lo.s64 	%rd241, %rd22, 25214903917, 11;
	and.b64  	%rd22, %rd241, %rd8;
	shr.u64 	%rd242, %rd22, 17;
	cvt.u32.u64 	%r132, %rd242;
	rem.s32 	%r175, %r132, %r109;
	add.s32 	%r133, %r109, %r132;
	sub.s32 	%r134, %r175, %r133;
	setp.gt.s32 	%p38, %r134, -1;
	@%p38 bra 	$L__BB2_10;
	bra.uni 	$L__BB2_23;
$L__BB2_11:
	mov.b32 	%r171, 0;
$L__BB2_12:
	mul.wide.u32 	%rd263, %r171, 20;
	add.s64 	%rd17, %rd3, %rd263;
	ld.global.u32 	%r7, [%rd17];
	div.s32 	%r143, %r7, %r1;
	mul.lo.s32 	%r144, %r143, %r1;
	sub.s32 	%r145, %r7, %r144;
	setp.eq.s32 	%p44, %r145, 0;
	xor.b32  	%r146, %r1, %r7;
	shr.s32 	%r147, %r146, 31;
	selp.b32 	%r148, 0, %r147, %p44;
	add.s32 	%r149, %r148, %r143;
	ld.global.u32 	%r150, [%rd17+4];
	div.s32 	%r151, %r150, %r1;
	mul.lo.s32 	%r152, %r151, %r1;
	sub.s32 	%r153, %r150, %r152;
	setp.eq.s32 	%p45, %r153, 0;
	xor.b32  	%r154, %r150, %r1;
	shr.s32 	%r155, %r154, 31;
	selp.b32 	%r156, 0, %r155, %p45;
	add.s32 	%r157, %r156, %r151;
	mul.lo.s32 	%r159, %r1, %r149;
	setp.ne.s32 	%p46, %r159, %r7;
	mul.lo.s32 	%r160, %r1, %r157;
	setp.ne.s32 	%p47, %r160, %r150;
	or.pred  	%p48, %p46, %p47;
	@%p48 bra 	$L__BB2_32;
	cvt.s64.s32 	%rd264, %r7;
	mul.lo.s64 	%rd265, %rd14, %rd264;
	cvt.s64.s32 	%rd266, %r150;
	mul.lo.s64 	%rd267, %rd15, %rd266;
	xor.b64  	%rd268, %rd265, %rd267;
	xor.b64  	%rd269, %rd13, %rd268;
	xor.b64  	%rd270, %rd269, 25214903917;
	and.b64  	%rd271, %rd270, %rd8;
	mad.lo.s64 	%rd272, %rd271, 25214903917, 11;
	and.b64  	%rd289, %rd272, %rd8;
	shl.b64 	%rd273, %rd289, 15;
	shr.s64 	%rd274, %rd273, 61;
	cvt.u32.u64 	%r161, %rd274;
	ld.global.u32 	%r162, [%rd17+8];
	setp.ne.s32 	%p49, %r162, %r161;
	@%p49 bra 	$L__BB2_32;
	ld.global.u8 	%rs3, [%rd17+16];
	setp.ne.s16 	%p50, %rs3, 0;
	mov.u32 	%r173, %r5;
	@%p50 bra 	$L__BB2_20;
	cvt.u32.u64 	%r164, %rd11;
	setp.lt.s32 	%p51, %r164, 1;
	mov.b32 	%r172, 0;
	@%p51 bra 	$L__BB2_19;
	setp.lt.u32 	%p52, %r4, 2;
	@%p52 bra 	$L__BB2_18;
$L__BB2_17:
	mad.lo.s64 	%rd275, %rd289, 25214903917, 11;
	and.b64  	%rd289, %rd275, %rd8;
	shr.u64 	%rd276, %rd289, 17;
	cvt.u32.u64 	%r166, %rd276;
	rem.s32 	%r172, %r166, %r164;
	add.s32 	%r167, %r164, %r166;
	sub.s32 	%r168, %r172, %r167;
	setp.gt.s32 	%p53, %r168, -1;
	@%p53 bra 	$L__BB2_17;
	bra.uni 	$L__BB2_19;
$L__BB2_18:
	mad.lo.s64 	%rd277, %rd289, 25214903917, 11;
	and.b64  	%rd278, %rd8, %rd277;
	shl.b64 	%rd279, %rd278, 15;
	shr.s64 	%rd280, %rd279, 32;
	mul.lo.s64 	%rd281, %rd280, %rd11;
	shr.u64 	%rd282, %rd281, 31;
	cvt.u32.u64 	%r172, %rd282;
$L__BB2_19:
	mul.wide.s32 	%rd283, %r172, 4;
	mov.u64 	%rd284, d_STRUCTURE_LOCATION_OCEAN;
	add.s64 	%rd285, %rd284, %rd283;
	ld.const.u32 	%r173, [%rd285];
$L__BB2_20:
	ld.global.u32 	%r169, [%rd17+12];
	setp.ne.s32 	%p54, %r173, %r169;
	@%p54 bra 	$L__BB2_32;
	add.s32 	%r171, %r171, 1;
	setp.eq.s32 	%p55, %r171, %r48;
	@%p55 bra 	$L__BB2_31;
	bra.uni 	$L__BB2_12;
$L__BB2_22:
	mad.lo.s64 	%rd243, %rd22, 25214903917, 11;
	and.b64  	%rd244, %rd8, %rd243;
	shl.b64 	%rd245, %rd244, 15;
	shr.s64 	%rd246, %rd245, 32;
	mul.lo.s64 	%rd247, %rd246, %rd10;
	shr.u64 	%rd248, %rd247, 31;
	cvt.u32.u64 	%r175, %rd248;
$L__BB2_23:
	mul.wide.s32 	%rd249, %r175, 4;
	mov.u64 	%rd250, d_STRUCTURE_LOCATION_BEACHED;
	add.s64 	%rd251, %rd250, %rd249;
	ld.const.u32 	%r177, [%rd251];
	bra.uni 	$L__BB2_29;
$L__BB2_24:
	cvt.u32.u64 	%r136, %rd11;
	setp.lt.s32 	%p39, %r136, 1;
	mov.b32 	%r176, 0;
	@%p39 bra 	$L__BB2_28;
	setp.lt.u32 	%p40, %r4, 2;
	@%p40 bra 	$L__BB2_27;
$L__BB2_26:
	mad.lo.s64 	%rd252, %rd22, 25214903917, 11;
	and.b64  	%rd22, %rd252, %rd8;
	shr.u64 	%rd253, %rd22, 17;
	cvt.u32.u64 	%r138, %rd253;
	rem.s32 	%r176, %r138, %r136;
	add.s32 	%r139, %r136, %r138;
	sub.s32 	%r140, %r176, %r139;
	setp.gt.s32 	%p41, %r140, -1;
	@%p41 bra 	$L__BB2_26;
	bra.uni 	$L__BB2_28;
$L__BB2_27:
	mad.lo.s64 	%rd254, %rd22, 25214903917, 11;
	and.b64  	%rd255, %rd8, %rd254;
	shl.b64 	%rd256, %rd255, 15;
	shr.s64 	%rd257, %rd256, 32;
	mul.lo.s64 	%rd258, %rd257, %rd11;
	shr.u64 	%rd259, %rd258, 31;
	cvt.u32.u64 	%r176, %rd259;
$L__BB2_28:
	mul.wide.s32 	%rd260, %r176, 4;
	mov.u64 	%rd261, d_STRUCTURE_LOCATION_OCEAN;
	add.s64 	%rd262, %rd261, %rd260;
	ld.const.u32 	%r177, [%rd262];
$L__BB2_29:
	ld.global.u32 	%r141, [%rd21+12];
	setp.ne.s32 	%p42, %r177, %r141;
	@%p42 bra 	$L__BB2_32;
	add.s32 	%r174, %r174, 1;
	setp.ne.s32 	%p43, %r174, %r48;
	@%p43 bra 	$L__BB2_6;
$L__BB2_31:
	atom.global.add.u32 	%r170, [%rd2], 1;
	mul.wide.u32 	%rd286, %r170, 8;
	add.s64 	%rd287, %rd1, %rd286;
	st.global.u64 	[%rd287], %rd13;
$L__BB2_32:
	add.s64 	%rd301, %rd301, %rd7;
	setp.lt.u64 	%p56, %rd301, %rd5;
	@%p56 bra 	$L__BB2_4;
	bra.uni 	$L__BB2_66;
$L__BB2_33:
	shr.u64 	%rd122, %rd301, 26;
	and.b64  	%rd123, %rd122, 17179869180;
	add.s64 	%rd124, %rd4, %rd123;
	ld.global.u32 	%rd125, [%rd124];
	shl.b64 	%rd126, %rd301, 20;
	and.b64  	%rd127, %rd126, 281474975662080;
	or.b64  	%rd28, %rd127, %rd125;
	xor.b64  	%rd128, %rd28, 25214903917;
	and.b64  	%rd129, %rd8, %rd128;
	mad.lo.s64 	%rd130, %rd129, 25214903917, 11;
	and.b64  	%rd131, %rd130, %rd8;
	shl.b64 	%rd132, %rd131, 16;
	and.b64  	%rd133, %rd132, -4294967296;
	mad.lo.s64 	%rd134, %rd131, 25214903917, 11;
	and.b64  	%rd135, %rd134, %rd8;
	shl.b64 	%rd136, %rd135, 16;
	shr.s64 	%rd137, %rd136, 32;
	add.s64 	%rd29, %rd133, %rd137;
	mad.lo.s64 	%rd138, %rd135, 25214903917, 11;
	and.b64  	%rd139, %rd138, %rd8;
	shl.b64 	%rd140, %rd139, 16;
	and.b64  	%rd141, %rd140, -4294967296;
	mad.lo.s64 	%rd142, %rd139, 25214903917, 11;
	and.b64  	%rd143, %rd142, %rd8;
	shl.b64 	%rd144, %rd143, 16;
	shr.s64 	%rd145, %rd144, 32;
	add.s64 	%rd30, %rd141, %rd145;
	mov.b32 	%r178, 0;
$L__BB2_34:
	setp.lt.u32 	%p10, %r2, 2;
	mul.wide.u32 	%rd146, %r178, 20;
	add.s64 	%rd31, %rd3, %rd146;
	ld.global.u32 	%r29, [%rd31];
	div.s32 	%r69, %r29, %r1;
	mul.lo.s32 	%r70, %r69, %r1;
	sub.s32 	%r71, %r29, %r70;
	setp.eq.s32 	%p11, %r71, 0;
	xor.b32  	%r72, %r1, %r29;
	shr.s32 	%r73, %r72, 31;
	selp.b32 	%r74, 0, %r73, %p11;
	add.s32 	%r30, %r74, %r69;
	ld.global.u32 	%r75, [%rd31+4];
	cvt.s64.s32 	%rd32, %r75;
	div.s32 	%r76, %r75, %r1;
	mul.lo.s32 	%r77, %r76, %r1;
	sub.s32 	%r78, %r75, %r77;
	setp.eq.s32 	%p12, %r78, 0;
	xor.b32  	%r79, %r75, %r1;
	shr.s32 	%r80, %r79, 31;
	selp.b32 	%r81, 0, %r80, %p12;
	add.s32 	%r31, %r81, %r76;
	cvt.s64.s32 	%rd147, %r30;
	ld.const.u64 	%rd148, [MULT_A];
	cvt.s64.s32 	%rd149, %r31;
	ld.const.u64 	%rd150, [MULT_B];
	ld.const.s32 	%rd151, [SHIPWRECK_SALT];
	add.s64 	%rd152, %rd28, %rd151;
	mad.lo.s64 	%rd153, %rd148, %rd147, %rd152;
	mad.lo.s64 	%rd154, %rd150, %rd149, %rd153;
	xor.b64  	%rd155, %rd154, 25214903917;
	and.b64  	%rd294, %rd155, %rd8;
	@%p10 bra 	$L__BB2_36;
$L__BB2_35:
	cvt.u32.u64 	%r82, %rd9;
	mad.lo.s64 	%rd156, %rd294, 25214903917, 11;
	and.b64  	%rd294, %rd156, %rd8;
	shr.u64 	%rd157, %rd294, 17;
	cvt.u32.u64 	%r83, %rd157;
	rem.s32 	%r179, %r83, %r82;
	add.s32 	%r84, %r82, %r83;
	sub.s32 	%r85, %r179, %r84;
	setp.gt.s32 	%p13, %r85, -1;
	@%p13 bra 	$L__BB2_35;
	bra.uni 	$L__BB2_37;
$L__BB2_36:
	mad.lo.s64 	%rd158, %rd294, 25214903917, 11;
	and.b64  	%rd294, %rd8, %rd158;
	shl.b64 	%rd159, %rd294, 15;
	shr.s64 	%rd160, %rd159, 32;
	mul.lo.s64 	%rd161, %rd160, %rd9;
	shr.u64 	%rd162, %rd161, 31;
	cvt.u32.u64 	%r179, %rd162;
$L__BB2_37:
	mad.lo.s32 	%r86, %r1, %r30, %r179;
	setp.ne.s32 	%p14, %r86, %r29;
	@%p14 bra 	$L__BB2_57;
	@%p10 bra 	$L__BB2_40;
$L__BB2_39:
	cvt.u32.u64 	%r87, %rd9;
	mad.lo.s64 	%rd163, %rd294, 25214903917, 11;
	and.b64  	%rd294, %rd163, %rd8;
	shr.u64 	%rd164, %rd294, 17;
	cvt.u32.u64 	%r88, %rd164;
	rem.s32 	%r180, %r88, %r87;
	add.s32 	%r89, %r87, %r88;
	sub.s32 	%r90, %r180, %r89;
	setp.gt.s32 	%p16, %r90, -1;
	@%p16 bra 	$L__BB2_39;
	bra.uni 	$L__BB2_41;
$L__BB2_40:
	mad.lo.s64 	%rd165, %rd294, 25214903917, 11;
	and.b64  	%rd166, %rd8, %rd165;
	shl.b64 	%rd167, %rd166, 15;
	shr.s64 	%rd168, %rd167, 32;
	mul.lo.s64 	%rd169, %rd168, %rd9;
	shr.u64 	%rd170, %rd169, 31;
	cvt.u32.u64 	%r180, %rd170;
$L__BB2_41:
	cvt.u32.u64 	%r91, %rd32;
	mad.lo.s32 	%r92, %r1, %r31, %r180;
	setp.ne.s32 	%p17, %r92, %r91;
	@%p17 bra 	$L__BB2_57;
	cvt.s64.s32 	%rd171, %r29;
	mul.lo.s64 	%rd172, %rd29, %rd171;
	mul.lo.s64 	%rd173, %rd30, %rd32;
	xor.b64  	%rd174, %rd172, %rd173;
	xor.b64  	%rd175, %rd28, %rd174;
	xor.b64  	%rd176, %rd175, 25214903917;
	and.b64  	%rd177, %rd176, %rd8;
	mad.lo.s64 	%rd178, %rd177, 25214903917, 11;
	and.b64  	%rd40, %rd178, %rd8;
	shl.b64 	%rd179, %rd40, 15;
	shr.s64 	%rd180, %rd179, 61;
	cvt.u32.u64 	%r93, %rd180;
	ld.global.u32 	%r94, [%rd31+8];
	setp.ne.s32 	%p18, %r94, %r93;
	@%p18 bra 	$L__BB2_57;
	ld.global.u8 	%rs1, [%rd31+16];
	setp.eq.s16 	%p19, %rs1, 0;
	@%p19 bra 	$L__BB2_49;
	cvt.u32.u64 	%r96, %rd10;
	setp.lt.s32 	%p20, %r96, 1;
	mov.b32 	%r181, 0;
	@%p20 bra 	$L__BB2_48;
	setp.lt.u32 	%p21, %r3, 2;
	@%p21 bra 	$L__BB2_47;
$L__BB2_46:
	mad.lo.s64 	%rd181, %rd40, 25214903917, 11;
	and.b64  	%rd40, %rd181, %rd8;
	shr.u64 	%rd182, %rd40, 17;
	cvt.u32.u64 	%r98, %rd182;
	rem.s32 	%r181, %r98, %r96;
	add.s32 	%r99, %r96, %r98;
	sub.s32 	%r100, %r181, %r99;
	setp.gt.s32 	%p22, %r100, -1;
	@%p22 bra 	$L__BB2_46;
	bra.uni 	$L__BB2_48;
$L__BB2_47:
	mad.lo.s64 	%rd183, %rd40, 25214903917, 11;
	and.b64  	%rd184, %rd8, %rd183;
	shl.b64 	%rd185, %rd184, 15;
	shr.s64 	%rd186, %rd185, 32;
	mul.lo.s64 	%rd187, %rd186, %rd10;
	shr.u64 	%rd188, %rd187, 31;
	cvt.u32.u64 	%r181, %rd188;
$L__BB2_48:
	mul.wide.s32 	%rd189, %r181, 4;
	mov.u64 	%rd190, d_STRUCTURE_LOCATION_BEACHED;
	add.s64 	%rd191, %rd190, %rd189;
	ld.const.u32 	%r183, [%rd191];
	bra.uni 	$L__BB2_54;
$L__BB2_49:
	cvt.u32.u64 	%r102, %rd11;
	setp.lt.s32 	%p23, %r102, 1;
	mov.b32 	%r182, 0;
	@%p23 bra 	$L__BB2_53;
	setp.lt.u32 	%p24, %r4, 2;
	@%p24 bra 	$L__BB2_52;
$L__BB2_51:
	mad.lo.s64 	%rd192, %rd40, 25214903917, 11;
	and.b64  	%rd40, %rd192, %rd8;
	shr.u64 	%rd193, %rd40, 17;
	cvt.u32.u64 	%r104, %rd193;
	rem.s32 	%r182, %r104, %r102;
	add.s32 	%r105, %r102, %r104;
	sub.s32 	%r106, %r182, %r105;
	setp.gt.s32 	%p25, %r106, -1;
	@%p25 bra 	$L__BB2_51;
	bra.uni 	$L__BB2_53;
$L__BB2_52:
	mad.lo.s64 	%rd194, %rd40, 25214903917, 11;
	and.b64  	%rd195, %rd8, %rd194;
	shl.b64 	%rd196, %rd195, 15;
	shr.s64 	%rd197, %rd196, 32;
	mul.lo.s64 	%rd198, %rd197, %rd11;
	shr.u64 	%rd199, %rd198, 31;
	cvt.u32.u64 	%r182, %rd199;
$L__BB2_53:
	mul.wide.s32 	%rd200, %r182, 4;
	mov.u64 	%rd201, d_STRUCTURE_LOCATION_OCEAN;
	add.s64 	%rd202, %rd201, %rd200;
	ld.const.u32 	%r183, [%rd202];
$L__BB2_54:
	ld.global.u32 	%r107, [%rd31+12];
	setp.ne.s32 	%p26, %r183, %r107;
	@%p26 bra 	$L__BB2_57;
	add.s32 	%r178, %r178, 1;
	setp.eq.s32 	%p27, %r178, %r48;
	@%p27 bra 	$L__BB2_56;
	bra.uni 	$L__BB2_34;
$L__BB2_56:
	atom.global.add.u32 	%r108, [%rd2], 1;
	mul.wide.u32 	%rd203, %r108, 8;
	add.s64 	%rd204, %rd1, %rd203;
	st.global.u64 	[%rd204], %rd28;
$L__BB2_57:
	add.s64 	%rd301, %rd301, %rd7;
	setp.lt.u64 	%p28, %rd301, %rd5;
	@%p28 bra 	$L__BB2_33;
	bra.uni 	$L__BB2_66;
$L__BB2_58:
	add.s64 	%rd66, %rd301, %rd7;
	max.u64 	%rd67, %rd5, %rd66;
	setp.lt.u64 	%p3, %rd66, %rd5;
	selp.u64 	%rd46, 1, 0, %p3;
	add.s64 	%rd68, %rd66, %rd46;
	sub.s64 	%rd47, %rd67, %rd68;
	or.b64  	%rd69, %rd47, %rd7;
	and.b64  	%rd70, %rd69, -4294967296;
	setp.ne.s64 	%p4, %rd70, 0;
	@%p4 bra 	$L__BB2_60;
	cvt.u32.u64 	%r59, %rd7;
	cvt.u32.u64 	%r60, %rd47;
	div.u32 	%r61, %r60, %r59;
	cvt.u64.u32 	%rd298, %r61;
	bra.uni 	$L__BB2_61;
$L__BB2_60:
	div.u64 	%rd298, %rd47, %rd7;
$L__BB2_61:
	add.s64 	%rd51, %rd298, %rd46;
	and.b64  	%rd71, %rd51, 3;
	setp.eq.s64 	%p5, %rd71, 3;
	@%p5 bra 	$L__BB2_64;
	add.s64 	%rd73, %rd51, 1;
	and.b64  	%rd52, %rd73, 3;
	mov.b64 	%rd300, 0;
$L__BB2_63:
	.pragma "nounroll";
	shr.u64 	%rd74, %rd301, 26;
	and.b64  	%rd75, %rd74, 17179869180;
	add.s64 	%rd76, %rd4, %rd75;
	ld.global.u32 	%rd77, [%rd76];
	shl.b64 	%rd78, %rd301, 20;
	and.b64  	%rd79, %rd78, 281474975662080;
	or.b64  	%rd80, %rd79, %rd77;
	atom.global.add.u32 	%r62, [%rd2], 1;
	mul.wide.u32 	%rd81, %r62, 8;
	add.s64 	%rd82, %rd1, %rd81;
	st.global.u64 	[%rd82], %rd80;
	add.s64 	%rd301, %rd301, %rd7;
	add.s64 	%rd300, %rd300, 1;
	setp.ne.s64 	%p6, %rd300, %rd52;
	@%p6 bra 	$L__BB2_63;
$L__BB2_64:
	setp.lt.u64 	%p7, %rd51, 3;
	@%p7 bra 	$L__BB2_66;
$L__BB2_65:
	shr.u64 	%rd83, %rd301, 26;
	and.b64  	%rd84, %rd83, 17179869180;
	add.s64 	%rd85, %rd4, %rd84;
	ld.global.u32 	%rd86, [%rd85];
	shl.b64 	%rd87, %rd301, 20;
	and.b64  	%rd88, %rd87, 281474975662080;
	or.b64  	%rd89, %rd88, %rd86;
	atom.global.add.u32 	%r63, [%rd2], 1;
	mul.wide.u32 	%rd90, %r63, 8;
	add.s64 	%rd91, %rd1, %rd90;
	st.global.u64 	[%rd91], %rd89;
	add.s64 	%rd92, %rd301, %rd7;
	shr.u64 	%rd93, %rd92, 26;
	and.b64  	%rd94, %rd93, 17179869180;
	add.s64 	%rd95, %rd4, %rd94;
	ld.global.u32 	%rd96, [%rd95];
	shl.b64 	%rd97, %rd92, 20;
	and.b64  	%rd98, %rd97, 281474975662080;
	or.b64  	%rd99, %rd98, %rd96;
	atom.global.add.u32 	%r64, [%rd2], 1;
	mul.wide.u32 	%rd100, %r64, 8;
	add.s64 	%rd101, %rd1, %rd100;
	st.global.u64 	[%rd101], %rd99;
	add.s64 	%rd102, %rd92, %rd7;
	shr.u64 	%rd103, %rd102, 26;
	and.b64  	%rd104, %rd103, 17179869180;
	add.s64 	%rd105, %rd4, %rd104;
	ld.global.u32 	%rd106, [%rd105];
	shl.b64 	%rd107, %rd102, 20;
	and.b64  	%rd108, %rd107, 281474975662080;
	or.b64  	%rd109, %rd108, %rd106;
	atom.global.add.u32 	%r65, [%rd2], 1;
	mul.wide.u32 	%rd110, %r65, 8;
	add.s64 	%rd111, %rd1, %rd110;
	st.global.u64 	[%rd111], %rd109;
	add.s64 	%rd112, %rd102, %rd7;
	shr.u64 	%rd113, %rd112, 26;
	and.b64  	%rd114, %rd113, 17179869180;
	add.s64 	%rd115, %rd4, %rd114;
	ld.global.u32 	%rd116, [%rd115];
	shl.b64 	%rd117, %rd112, 20;
	and.b64  	%rd118, %rd117, 281474975662080;
	or.b64  	%rd119, %rd118, %rd116;
	atom.global.add.u32 	%r66, [%rd2], 1;
	mul.wide.u32 	%rd120, %r66, 8;
	add.s64 	%rd121, %rd1, %rd120;
	st.global.u64 	[%rd121], %rd119;
	add.s64 	%rd301, %rd112, %rd7;
	setp.lt.u64 	%p8, %rd301, %rd5;
	@%p8 bra 	$L__BB2_65;
$L__BB2_66:
	ret;

}


// ===== COMPILED SASS (sm_100) =====

	.target	sm_100

	.elftype	@"ET_EXEC"


//--------------------- .note.nv.tkinfo           --------------------------
	.section	.note.nv.tkinfo,"",@"SHT_NOTE"
	.sectionflags	@"SHF_NOTE_NV_TKINFO"
	.tkinfo
        /*0018*/ 	.word	0x00000002
        /*0030*/ 	.string	""
        /*0030*/ 	.string	"ptxas"
        /*0030*/ 	.string	"Cuda compilation tools, release 13.0, V13.0.88"
        /*0030*/ 	.string	"Build cuda_13.0.r13.0/compiler.36424714_0"
        /*0030*/ 	.string	"-arch sm_100 -m 64 "



//--------------------- .note.nv.cuinfo           --------------------------
	.section	.note.nv.cuinfo,"",@"SHT_NOTE"
	.sectionflags	@"SHF_NOTE_NV_CUINFO"
        /*0018*/ 	.short	0x0002
        /*001a*/ 	.short	0x0064
        /*001c*/ 	.short	0x0082
	.zero		2


//--------------------- .nv.info                  --------------------------
	.section	.nv.info,"",@"SHT_CUDA_INFO"
	.align	4


	//----- nvinfo : EIATTR_REGCOUNT
	.align		4
        /*0000*/ 	.byte	0x04, 0x2f
        /*0002*/ 	.short	(.L_15 - .L_14)
	.align		4
.L_14:
        /*0004*/ 	.word	index@(_Z26findLower20BitSeeds_kernelPK19ShipwreckConstraintiPjS2_)
        /*0008*/ 	.word	0x00000016


	//----- nvinfo : EIATTR_FRAME_SIZE
	.align		4
.L_15:
        /*000c*/ 	.byte	0x04, 0x11
        /*000e*/ 	.short	(.L_17 - .L_16)
	.align		4
.L_16:
        /*0010*/ 	.word	index@(_Z26findLower20BitSeeds_kernelPK19ShipwreckConstraintiPjS2_)
        /*0014*/ 	.word	0x00000000


	//----- nvinfo : EIATTR_REGCOUNT
	.align		4
.L_17:
        /*0018*/ 	.byte	0x04, 0x2f
        /*001a*/ 	.short	(.L_19 - .L_18)
	.align		4
.L_18:
        /*001c*/ 	.word	index@(_Z22reverseAndCheck_kernelPKjjPK19ShipwreckConstraintS3_iS3_iPlPj)
        /*0020*/ 	.word	0x00000028


	//----- nvinfo : EIATTR_FRAME_SIZE
	.align		4
.L_19:
        /*0024*/ 	.byte	0x04, 0x11
        /*0026*/ 	.short	(.L_21 - .L_20)
	.align		4
.L_20:
        /*0028*/ 	.word	index@($__internal_1_$__cuda_sm20_rem_u64)
        /*002c*/ 	.word	0x00000018


	//----- nvinfo : EIATTR_FRAME_SIZE
	.align		4
.L_21:
        /*0030*/ 	.byte	0x04, 0x11
        /*0032*/ 	.short	(.L_23 - .L_22)
	.align		4
.L_22:
        /*0034*/ 	.word	index@(_Z22reverseAndCheck_kernelPKjjPK19ShipwreckConstraintS3_iS3_iPlPj)
        /*0038*/ 	.word	0x00000018


	//----- nvinfo : EIATTR_REGCOUNT
	.align		4
.L_23:
        /*003c*/ 	.byte	0x04, 0x2f
        /*003e*/ 	.short	(.L_25 - .L_24)
	.align		4
.L_24:
        /*0040*/ 	.word	index@(_Z31bruteforceStructureSeeds_kernelPKjjPK19ShipwreckConstraintiPlPj)
        /*0044*/ 	.word	0x00000026


	//----- nvinfo : EIATTR_FRAME_SIZE
	.align		4
.L_25:
        /*0048*/ 	.byte	0x04, 0x11
        /*004a*/ 	.short	(.L_27 - .L_26)
	.align		4
.L_26:
        /*004c*/ 	.word	index@($__internal_0_$__cuda_sm20_div_u64)
        /*0050*/ 	.word	0x00000000


	//----- nvinfo : EIATTR_FRAME_SIZE
	.align		4
.L_27:
        /*0054*/ 	.byte	0x04, 0x11
        /*0056*/ 	.short	(.L_29 - .L_28)
	.align		4
.L_28:
        /*0058*/ 	.word	index@(_Z31bruteforceStructureSeeds_kernelPKjjPK19ShipwreckConstraintiPlPj)
        /*005c*/ 	.word	0x00000000


	//----- nvinfo : EIATTR_MIN_STACK_SIZE
	.align		4
.L_29:
        /*0060*/ 	.byte	0x04, 0x12
        /*0062*/ 	.short	(.L_31 - .L_30)
	.align		4
.L_30:
        /*0064*/ 	.word	index@(_Z31bruteforceStructureSeeds_kernelPKjjPK19ShipwreckConstraintiPlPj)
        /*0068*/ 	.word	0x00000000


	//----- nvinfo : EIATTR_MIN_STACK_SIZE
	.align		4
.L_31:
        /*006c*/ 	.byte	0x04, 0x12
        /*006e*/ 	.short	(.L_33 - .L_32)
	.align		4
.L_32:
        /*0070*/ 	.word	index@(_Z22reverseAndCheck_kernelPKjjPK19ShipwreckConstraintS3_iS3_iPlPj)
        /*0074*/ 	.word	0x00000018


	//----- nvinfo : EIATTR_MIN_STACK_SIZE
	.align		4
.L_33:
        /*0078*/ 	.byte	0x04, 0x12
        /*007a*/ 	.short	(.L_35 - .L_34)
	.align		4
.L_34:
        /*007c*/ 	.word	index@(_Z26findLower20BitSeeds_kernelPK19ShipwreckConstraintiPjS2_)
        /*0080*/ 	.word	0x00000000
.L_35:


//--------------------- .nv.compat                --------------------------
	.section	.nv.compat,"",@"SHT_CUDA_COMPAT_INFO"
	.align	4
        /*0000*/ 	.byte	0x02, 0x09, 0x00, 0x00, 0x02, 0x02, 0x01, 0x00, 0x02, 0x05, 0x05, 0x00, 0x03, 0x07, 0x01, 0x01
        /*0010*/ 	.byte	0x02, 0x03, 0x00, 0x00, 0x02, 0x06, 0x01, 0x00, 0x04, 0x0b, 0x08, 0x00, 0x09, 0x00, 0x00, 0x00
        /*0020*/ 	.byte	0x00, 0x00, 0x00, 0x00


//--------------------- .nv.info._Z31bruteforceStructureSeeds_kernelPKjjPK19ShipwreckConstraintiPlPj --------------------------
	.section	.nv.info._Z31bruteforceStructureSeeds_kernelPKjjPK19ShipwreckConstraintiPlPj,"",@"SHT_CUDA_INFO"
	.sectionflags	@""
	.align	4


	//----- nvinfo : EIATTR_CUDA_API_VERSION
	.align		4
        /*0000*/ 	.byte	0x04, 0x37
        /*0002*/ 	.short	(.L_37 - .L_36)
.L_36:
        /*0004*/ 	.word	0x00000082


	//----- nvinfo : EIATTR_KPARAM_INFO
	.align		4
.L_37:
        /*0008*/ 	.byte	0x04, 0x17
        /*000a*/ 	.short	(.L_39 - .L_38)
.L_38:
        /*000c*/ 	.word	0x00000000
        /*0010*/ 	.short	0x0005
        /*0012*/ 	.short	0x0028
        /*0014*/ 	.byte	0x00, 0xf5, 0x21, 0x00


	//----- nvinfo : EIATTR_KPARAM_INFO
	.align		4
.L_39:
        /*0018*/ 	.byte	0x04, 0x17
        /*001a*/ 	.short	(.L_41 - .L_40)
.L_40:
        /*001c*/ 	.word	0x00000000
        /*0020*/ 	.short	0x0004
        /*0022*/ 	.short	0x0020
        /*0024*/ 	.byte	0x00, 0xf5, 0x21, 0x00


	//----- nvinfo : EIATTR_KPARAM_INFO
	.align		4
.L_41:
        /*0028*/ 	.byte	0x04, 0x17
        /*002a*/ 	.short	(.L_43 - .L_42)
.L_42:
        /*002c*/ 	.word	0x00000000
        /*0030*/ 	.short	0x0003
        /*0032*/ 	.short	0x0018
        /*0034*/ 	.byte	0x00, 0xf0, 0x11, 0x00


	//----- nvinfo : EIATTR_KPARAM_INFO
	.align		4
.L_43:
        /*0038*/ 	.byte	0x04, 0x17
        /*003a*/ 	.short	(.L_45 - .L_44)
.L_44:
        /*003c*/ 	.word	0x00000000
        /*0040*/ 	.short	0x0002
        /*0042*/ 	.short	0x0010
        /*0044*/ 	.byte	0x00, 0xf5, 0x21, 0x00


	//----- nvinfo : EIATTR_KPARAM_INFO
	.align		4
.L_45:
        /*0048*/ 	.byte	0x04, 0x17
        /*004a*/ 	.short	(.L_47 - .L_46)
.L_46:
        /*004c*/ 	.word	0x00000000
        /*0050*/ 	.short	0x0001
        /*0052*/ 	.short	0x0008
        /*0054*/ 	.byte	0x00, 0xf0, 0x11, 0x00


	//----- nvinfo : EIATTR_KPARAM_INFO
	.align		4
.L_47:
        /*0058*/ 	.byte	0x04, 0x17
        /*005a*/ 	.short	(.L_49 - .L_48)
.L_48:
        /*005c*/ 	.word	0x00000000
        /*0060*/ 	.short	0x0000
        /*0062*/ 	.short	0x0000
        /*0064*/ 	.byte	0x00, 0xf5, 0x21, 0x00


	//----- nvinfo : EIATTR_SPARSE_MMA_MASK
	.align		4
.L_49:
        /*0068*/ 	.byte	0x03, 0x50
        /*006a*/ 	.short	0x0000


	//----- nvinfo : EIATTR_MAXREG_COUNT
	.align		4
        /*006c*/ 	.byte	0x03, 0x1b
        /*006e*/ 	.short	0x00ff


	//----- nvinfo : EIATTR_MERCURY_ISA_VERSION
	.align		4
        /*0070*/ 	.byte	0x03, 0x5f
        /*0072*/ 	.short	0x0101


	//----- nvinfo : EIATTR_INT_WARP_WIDE_INSTR_OFFSETS
	.align		4
        /*0074*/ 	.byte	0x04, 0x31
        /*0076*/ 	.short	(.L_51 - .L_50)


	//   ....[0]....
.L_50:
        /*0078*/ 	.word	0x00001bb0


	//   ....[1]....
        /*007c*/ 	.word	0x00001c50


	//   ....[2]....
        /*0080*/ 	.word	0x00003980


	//   ....[3]....
        /*0084*/ 	.word	0x00003a20


	//   ....[4]....
        /*0088*/ 	.word	0x00003ea0


	//   ....[5]....
        /*008c*/ 	.word	0x00004020


	//   ....[6]....
        /*0090*/ 	.word	0x000040e0


	//   ....[7]....
        /*0094*/ 	.word	0x00004280


	//   ....[8]....
        /*0098*/ 	.word	0x000043a0


	//   ....[9]....
        /*009c*/ 	.word	0x000044c0


	//   ....[10]....
        /*00a0*/ 	.word	0x00004560


	//----- nvinfo : EIATTR_VRC_CTA_INIT_COUNT
	.align		4
.L_51:
        /*00a4*/ 	.byte	0x02, 0x4a
	.zero		1
	.zero		1


	//----- nvinfo : EIATTR_EXIT_INSTR_OFFSETS
	.align		4
        /*00a8*/ 	.byte	0x04, 0x1c
        /*00aa*/ 	.short	(.L_53 - .L_52)


	//   ....[0]....
.L_52:
        /*00ac*/ 	.word	0x000000c0


	//   ....[1]....
        /*00b0*/ 	.word	0x00001d10


	//   ....[2]....
        /*00b4*/ 	.word	0x00003ae0


	//   ....[3]....
        /*00b8*/ 	.word	0x00004090


	//   ....[4]....
        /*00bc*/ 	.word	0x00004600


	//----- nvinfo : EIATTR_CRS_STACK_SIZE
	.align		4
.L_53:
        /*00c0*/ 	.byte	0x04, 0x1e
        /*00c2*/ 	.short	(.L_55 - .L_54)
.L_54:
        /*00c4*/ 	.word	0x00000000


	//----- nvinfo : EIATTR_CBANK_PARAM_SIZE
	.align		4
.L_55:
        /*00c8*/ 	.byte	0x03, 0x19
        /*00ca*/ 	.short	0x0030


	//----- nvinfo : EIATTR_PARAM_CBANK
	.align		4
        /*00cc*/ 	.byte	0x04, 0x0a
        /*00ce*/ 	.short	(.L_57 - .L_56)
	.align		4
.L_56:
        /*00d0*/ 	.word	index@(.nv.constant0._Z31bruteforceStructureSeeds_kernelPKjjPK19ShipwreckConstraintiPlPj)
        /*00d4*/ 	.short	0x0380
        /*00d6*/ 	.short	0x0030


	//----- nvinfo : EIATTR_SW_WAR
	.align		4
.L_57:
        /*00d8*/ 	.byte	0x04, 0x36
        /*00da*/ 	.short	(.L_59 - .L_58)
.L_58:
        /*00dc*/ 	.word	0x00000008
.L_59:


//--------------------- .nv.info._Z22reverseAndCheck_kernelPKjjPK19ShipwreckConstraintS3_iS3_iPlPj --------------------------
	.section	.nv.info._Z22reverseAndCheck_kernelPKjjPK19ShipwreckConstraintS3_iS3_iPlPj,"",@"SHT_CUDA_INFO"
	.sectionflags	@""
	.align	4


	//----- nvinfo : EIATTR_CUDA_API_VERSION
	.align		4
        /*0000*/ 	.byte	0x04, 0x37
        /*0002*/ 	.short	(.L_61 - .L_60)
.L_60:
        /*0004*/ 	.word	0x00000082


	//----- nvinfo : EIATTR_KPARAM_INFO
	.align		4
.L_61:
        /*0008*/ 	.byte	0x04, 0x17
        /*000a*/ 	.short	(.L_63 - .L_62)
.L_62:
        /*000c*/ 	.word	0x00000000
        /*0010*/ 	.short	0x0008
        /*0012*/ 	.short	0x0040
        /*0014*/ 	.byte	0x00, 0xf5, 0x21, 0x00


	//----- nvinfo : EIATTR_KPARAM_INFO
	.align		4
.L_63:
        /*0018*/ 	.byte	0x04, 0x17
        /*001a*/ 	.short	(.L_65 - .L_64)
.L_64:
        /*001c*/ 	.word	0x00000000
        /*0020*/ 	.short	0x0007
        /*0022*/ 	.short	0x0038
        /*0024*/ 	.byte	0x00, 0xf5, 0x21, 0x00


	//----- nvinfo : EIATTR_KPARAM_INFO
	.align		4
.L_65:
        /*0028*/ 	.byte	0x04, 0x17
        /*002a*/ 	.short	(.L_67 - .L_66)
.L_66:
        /*002c*/ 	.word	0x00000000
        /*0030*/ 	.short	0x0006
        /*0032*/ 	.short	0x0030
        /*0034*/ 	.byte	0x00, 0xf0, 0x11, 0x00


	//----- nvinfo : EIATTR_KPARAM_INFO
	.align		4
.L_67:
        /*0038*/ 	.byte	0x04, 0x17
        /*003a*/ 	.short	(.L_69 - .L_68)
.L_68:
        /*003c*/ 	.word	0x00000000
        /*0040*/ 	.short	0x0005
        /*0042*/ 	.short	0x0028
        /*0044*/ 	.byte	0x00, 0xf5, 0x21, 0x00


	//----- nvinfo : EIATTR_KPARAM_INFO
	.align		4
.L_69:
        /*0048*/ 	.byte	0x04, 0x17
        /*004a*/ 	.short	(.L_71 - .L_70)
.L_70:
        /*004c*/ 	.word	0x00000000
        /*0050*/ 	.short	0x0004
        /*0052*/ 	.short	0x0020
        /*0054*/ 	.byte	0x00, 0xf0, 0x11, 0x00


	//----- nvinfo : EIATTR_KPARAM_INFO
	.align		4
.L_71:
        /*0058*/ 	.byte	0x04, 0x17
        /*005a*/ 	.short	(.L_73 - .L_72)
.L_72:
        /*005c*/ 	.word	0x00000000
        /*0060*/ 	.short	0x0003
        /*0062*/ 	.short	0x0018
        /*0064*/ 	.byte	0x00, 0xf5, 0x21, 0x00


	//----- nvinfo : EIATTR_KPARAM_INFO
	.align		4
.L_73:
        /*0068*/ 	.byte	0x04, 0x17
        /*006a*/ 	.short	(.L_75 - .L_74)
.L_74:
        /*006c*/ 	.word	0x00000000
        /*0070*/ 	.short	0x0002
        /*0072*/ 	.short	0x0010
        /*0074*/ 	.byte	0x00, 0xf5, 0x21, 0x00


	//----- nvinfo : EIATTR_KPARAM_INFO
	.align		4
.L_75:
        /*0078*/ 	.byte	0x04, 0x17
        /*007a*/ 	.short	(.L_77 - .L_76)
.L_76:
        /*007c*/ 	.word	0x00000000
        /*0080*/ 	.short	0x0001
        /*0082*/ 	.short	0x0008
        /*0084*/ 	.byte	0x00, 0xf0, 0x11, 0x00


	//----- nvinfo : EIATTR_KPARAM_INFO
	.align		4
.L_77:
        /*0088*/ 	.byte	0x04, 0x17
        /*008a*/ 	.short	(.L_79 - .L_78)
.L_78:
        /*008c*/ 	.word	0x00000000
        /*0090*/ 	.short	0x0000
        /*0092*/ 	.short	0x0000
        /*0094*/ 	.byte	0x00, 0xf5, 0x21, 0x00


	//----- nvinfo : EIATTR_SPARSE_MMA_MASK
	.align		4
.L_79:
        /*0098*/ 	.byte	0x03, 0x50
        /*009a*/ 	.short	0x0000


	//----- nvinfo : EIATTR_MAXREG_COUNT
	.align		4
        /*009c*/ 	.byte	0x03, 0x1b
        /*009e*/ 	.short	0x00ff


	//----- nvinfo : EIATTR_MERCURY_ISA_VERSION
	.align		4
        /*00a0*/ 	.byte	0x03, 0x5f
        /*00a2*/ 	.short	0x0101


	//----- nvinfo : EIATTR_INT_WARP_WIDE_INSTR_OFFSETS
	.align		4
        /*00a4*/ 	.byte	0x04, 0x31
        /*00a6*/ 	.short	(.L_81 - .L_80)


	//   ....[0]....
.L_80:
        /*00a8*/ 	.word	0x00003690


	//   ....[1]....
        /*00ac*/ 	.word	0x00003730


	//   ....[2]....
        /*00b0*/ 	.word	0x000060e0


	//   ....[3]....
        /*00b4*/ 	.word	0x00006180


	//   ....[4]....
        /*00b8*/ 	.word	0x00008b30


	//   ....[5]....
        /*00bc*/ 	.word	0x00008bd0


	//   ....[6]....
        /*00c0*/ 	.word	0x0000b580


	//   ....[7]....
        /*00c4*/ 	.word	0x0000b620


	//   ....[8]....
        /*00c8*/ 	.word	0x0000dfe0


	//   ....[9]....
        /*00cc*/ 	.word	0x0000e080


	//----- nvinfo : EIATTR_VRC_CTA_INIT_COUNT
	.align		4
.L_81:
        /*00d0*/ 	.byte	0x02, 0x4a
	.zero		1
	.zero		1


	//----- nvinfo : EIATTR_EXIT_INSTR_OFFSETS
	.align		4
        /*00d4*/ 	.byte	0x04, 0x1c
        /*00d6*/ 	.short	(.L_83 - .L_82)


	//   ....[0]....
.L_82:
        /*00d8*/ 	.word	0x00000080


	//   ....[1]....
        /*00dc*/ 	.word	0x00000c20


	//   ....[2]....
        /*00e0*/ 	.word	0x00003840


	//   ....[3]....
        /*00e4*/ 	.word	0x00006290


	//   ....[4]....
        /*00e8*/ 	.word	0x00008ce0


	//   ....[5]....
        /*00ec*/ 	.word	0x0000b730


	//   ....[6]....
        /*00f0*/ 	.word	0x0000b760


	//   ....[7]....
        /*00f4*/ 	.word	0x0000e170


	//----- nvinfo : EIATTR_CRS_STACK_SIZE
	.align		4
.L_83:
        /*00f8*/ 	.byte	0x04, 0x1e
        /*00fa*/ 	.short	(.L_85 - .L_84)
.L_84:
        /*00fc*/ 	.word	0x00000000


	//----- nvinfo : EIATTR_CBANK_PARAM_SIZE
	.align		4
.L_85:
        /*0100*/ 	.byte	0x03, 0x19
        /*0102*/ 	.short	0x0048


	//----- nvinfo : EIATTR_PARAM_CBANK
	.align		4
        /*0104*/ 	.byte	0x04, 0x0a
        /*0106*/ 	.short	(.L_87 - .L_86)
	.align		4
.L_86:
        /*0108*/ 	.word	index@(.nv.constant0._Z22reverseAndCheck_kernelPKjjPK19ShipwreckConstraintS3_iS3_iPlPj)
        /*010c*/ 	.short	0x0380
        /*010e*/ 	.short	0x0048


	//----- nvinfo : EIATTR_SW_WAR
	.align		4
.L_87:
        /*0110*/ 	.byte	0x04, 0x36
        /*0112*/ 	.short	(.L_89 - .L_88)
.L_88:
        /*0114*/ 	.word	0x00000008
.L_89:


//--------------------- .nv.info._Z26findLower20BitSeeds_kernelPK19ShipwreckConstraintiPjS2_ --------------------------
	.section	.nv.info._Z26findLower20BitSeeds_kernelPK19ShipwreckConstraintiPjS2_,"",@"SHT_CUDA_INFO"
	.sectionflags	@""
	.align	4


	//----- nvinfo : EIATTR_CUDA_API_VERSION
	.align		4
        /*0000*/ 	.byte	0x04, 0x37
        /*0002*/ 	.short	(.L_91 - .L_90)
.L_90:
        /*0004*/ 	.word	0x00000082


	//----- nvinfo : EIATTR_KPARAM_INFO
	.align		4
.L_91:
        /*0008*/ 	.byte	0x04, 0x17
        /*000a*/ 	.short	(.L_93 - .L_92)
.L_92:
        /*000c*/ 	.word	0x00000000
        /*0010*/ 	.short	0x0003
        /*0012*/ 	.short	0x0018
        /*0014*/ 	.byte	0x00, 0xf5, 0x21, 0x00


	//----- nvinfo : EIATTR_KPARAM_INFO
	.align		4
.L_93:
        /*0018*/ 	.byte	0x04, 0x17
        /*001a*/ 	.short	(.L_95 - .L_94)
.L_94:
        /*001c*/ 	.word	0x00000000
        /*0020*/ 	.short	0x0002
        /*0022*/ 	.short	0x0010
        /*0024*/ 	.byte	0x00, 0xf5, 0x21, 0x00


	//----- nvinfo : EIATTR_KPARAM_INFO
	.align		4
.L_95:
        /*0028*/ 	.byte	0x04, 0x17
        /*002a*/ 	.short	(.L_97 - .L_96)
.L_96:
        /*002c*/ 	.word	0x00000000
        /*0030*/ 	.short	0x0001
        /*0032*/ 	.short	0x0008
        /*0034*/ 	.byte	0x00, 0xf0, 0x11, 0x00


	//----- nvinfo : EIATTR_KPARAM_INFO
	.align		4
.L_97:
        /*0038*/ 	.byte	0x04, 0x17
        /*003a*/ 	.short	(.L_99 - .L_98)
.L_98:
        /*003c*/ 	.word	0x00000000
        /*0040*/ 	.short	0x0000
        /*0042*/ 	.short	0x0000
        /*0044*/ 	.byte	0x00, 0xf5, 0x21, 0x00


	//----- nvinfo : EIATTR_SPARSE_MMA_MASK
	.align		4
.L_99:
        /*0048*/ 	.byte	0x03, 0x50
        /*004a*/ 	.short	0x0000


	//----- nvinfo : EIATTR_MAXREG_COUNT
	.align		4
        /*004c*/ 	.byte	0x03, 0x1b
        /*004e*/ 	.short	0x00ff


	//----- nvinfo : EIATTR_MERCURY_ISA_VERSION
	.align		4
        /*0050*/ 	.byte	0x03, 0x5f
        /*0052*/ 	.short	0x0101


	//----- nvinfo : EIATTR_INT_WARP_WIDE_INSTR_OFFSETS
	.align		4
        /*0054*/ 	.byte	0x04, 0x31
        /*0056*/ 	.short	(.L_101 - .L_100)


	//   ....[0]....
.L_100:
        /*0058*/ 	.word	0x00000650


	//   ....[1]....
        /*005c*/ 	.word	0x000006f0


	//----- nvinfo : EIATTR_VRC_CTA_INIT_COUNT
	.align		4
.L_101:
        /*0060*/ 	.byte	0x02, 0x4a
	.zero		1
	.zero		1


	//----- nvinfo : EIATTR_EXIT_INSTR_OFFSETS
	.align		4
        /*0064*/ 	.byte	0x04, 0x1c
        /*0066*/ 	.short	(.L_103 - .L_102)


	//   ....[0]....
.L_102:
        /*0068*/ 	.word	0x00000060


	//   ....[1]....
        /*006c*/ 	.word	0x00000620


	//   ....[2]....
        /*0070*/ 	.word	0x00000730


	//----- nvinfo : EIATTR_CBANK_PARAM_SIZE
	.align		4
.L_103:
        /*0074*/ 	.byte	0x03, 0x19
        /*0076*/ 	.short	0x0020


	//----- nvinfo : EIATTR_PARAM_CBANK
	.align		4
        /*0078*/ 	.byte	0x04, 0x0a
        /*007a*/ 	.short	(.L_105 - .L_104)
	.align		4
.L_104:
        /*007c*/ 	.word	index@(.nv.constant0._Z26findLower20BitSeeds_kernelPK19ShipwreckConstraintiPjS2_)
        /*0080*/ 	.short	0x0380
        /*0082*/ 	.short	0x0020


	//----- nvinfo : EIATTR_SW_WAR
	.align		4
.L_105:
        /*0084*/ 	.byte	0x04, 0x36
        /*0086*/ 	.short	(.L_107 - .L_106)
.L_106:
        /*0088*/ 	.word	0x00000008
.L_107:


//--------------------- .nv.callgraph             --------------------------
	.section	.nv.callgraph,"",@"SHT_CUDA_CALLGRAPH"
	.align	4
	.sectionentsize	8
	.align		4
        /*0000*/ 	.word	0x00000000
	.align		4
        /*0004*/ 	.word	0xffffffff
	.align		4
        /*0008*/ 	.word	0x00000000
	.align		4
        /*000c*/ 	.word	0xfffffffe
	.align		4
        /*0010*/ 	.word	0x00000000
	.align		4
        /*0014*/ 	.word	0xfffffffd
	.align		4
        /*0018*/ 	.word	0x00000000
	.align		4
        /*001c*/ 	.word	0xfffffffc


//--------------------- .nv.constant3             --------------------------
	.section	.nv.constant3,"a",@progbits
	.align	8
.nv.constant3:
	.type		SHIPWRECK_SPACING,@object
	.size		SHIPWRECK_SPACING,(SHIPWRECK_SEPARATION - SHIPWRECK_SPACING)
SHIPWRECK_SPACING:
        /*0000*/ 	.byte	0x18, 0x00, 0x00, 0x00
	.type		SHIPWRECK_SEPARATION,@object
	.size		SHIPWRECK_SEPARATION,(SHIPWRECK_SALT - SHIPWRECK_SEPARATION)
SHIPWRECK_SEPARATION:
        /*0004*/ 	.byte	0x04, 0x00, 0x00, 0x00
	.type		SHIPWRECK_SALT,@object
	.size		SHIPWRECK_SALT,(.L_2 - SHIPWRECK_SALT)
SHIPWRECK_SALT:
        /*0008*/ 	.byte	0x8f, 0x12, 0xe1, 0x09
.L_2:
	.zero		4
	.type		MULT_A,@object
	.size		MULT_A,(MULT_B - MULT_A)
MULT_A:
        /*0010*/ 	.byte	0x08, 0xf5, 0x39, 0x99, 0x4f, 0x00, 0x00, 0x00
	.type		MULT_B,@object
	.size		MULT_B,(LCG_MULT - MULT_B)
MULT_B:
        /*0018*/ 	.byte	0xd5, 0x5b, 0x56, 0xf1, 0x1e, 0x00, 0x00, 0x00
	.type		LCG_MULT,@object
	.size		LCG_MULT,(LCG_ADD - LCG_MULT)
LCG_MULT:
        /*0020*/ 	.byte	0x6d, 0xe6, 0xec, 0xde, 0x05, 0x00, 0x00, 0x00
	.type		LCG_ADD,@object
	.size		LCG_ADD,(XOR_MASK - LCG_ADD)
LCG_ADD:
        /*0028*/ 	.byte	0x0b, 0x00, 0x00, 0x00, 0x00, 0x00, 0x00, 0x00
	.type		XOR_MASK,@object
	.size		XOR_MASK,(MASK_48 - XOR_MASK)
XOR_MASK:
        /*0030*/ 	.byte	0x6d, 0xe6, 0xec, 0xde, 0x05, 0x00, 0x00, 0x00
	.type		MASK_48,@object
	.size		MASK_48,(LCG_MULT_INV - MASK_48)
MASK_48:
        /*0038*/ 	.byte	0xff, 0xff, 0xff, 0xff, 0xff, 0xff, 0x00, 0x00
	.type		LCG_MULT_INV,@object
	.size		LCG_MULT_INV,(OCEAN_TYPE_COUNT - LCG_MULT_INV)
LCG_MULT_INV:
        /*0040*/ 	.byte	0x65, 0x13, 0xcb, 0x5b, 0xe0, 0xdf, 0x00, 0x00
	.type		OCEAN_TYPE_COUNT,@object
	.size		OCEAN_TYPE_COUNT,(BEACHED_TYPE_COUNT - OCEAN_TYPE_COUNT)
OCEAN_TYPE_COUNT:
        /*0048*/ 	.byte	0x14, 0x00, 0x00, 0x00
	.type		BEACHED_TYPE_COUNT,@object
	.size		BEACHED_TYPE_COUNT,(d_STRUCTURE_LOCATION_OCEAN - BEACHED_TYPE_COUNT)
BEACHED_TYPE_COUNT:
        /*004c*/ 	.byte	0x0b, 0x00, 0x00, 0x00
	.type		d_STRUCTURE_LOCATION_OCEAN,@object
	.size		d_STRUCTURE_LOCATION_OCEAN,(d_STRUCTURE_LOCATION_BEACHED - d_STRUCTURE_LOCATION_OCEAN)
d_STRUCTURE_LOCATION_OCEAN:
	.zero		80
	.type		d_STRUCTURE_LOCATION_BEACHED,@object
	.size		d_STRUCTURE_LOCATION_BEACHED,(.L_13 - d_STRUCTURE_LOCATION_BEACHED)
d_STRUCTURE_LOCATION_BEACHED:
	.zero		44
.L_13:


//--------------------- .text._Z31bruteforceStructureSeeds_kernelPKjjPK19ShipwreckConstraintiPlPj --------------------------
	.section	.text._Z31bruteforceStructureSeeds_kernelPKjjPK19ShipwreckConstraintiPlPj,"ax",@progbits
	.align	128
        .global         _Z31bruteforceStructureSeeds_kernelPKjjPK19ShipwreckConstraintiPlPj
        .type           _Z31bruteforceStructureSeeds_kernelPKjjPK19ShipwreckConstraintiPlPj,@function
        .size           _Z31bruteforceStructureSeeds_kernelPKjjPK19ShipwreckConstraintiPlPj,(.L_x_265 - _Z31bruteforceStructureSeeds_kernelPKjjPK19ShipwreckConstraintiPlPj)
        .other          _Z31bruteforceStructureSeeds_kernelPKjjPK19ShipwreckConstraintiPlPj,@"STO_CUDA_ENTRY STV_DEFAULT"
_Z31bruteforceStructureSeeds_kernelPKjjPK19ShipwreckConstraintiPlPj:
.text._Z31bruteforceStructureSeeds_kernelPKjjPK19ShipwreckConstraintiPlPj:
[----:B------:R-:W-:Y:S01]  /*0000*/  LDC R1, c[0x0][0x37c] ;  /* 0x0000df00ff017b82 */ /* 0x000fe20000000800 */
[----:B------:R-:W0:Y:S07]  /*0010*/  S2R R2, SR_TID.X ;  /* 0x0000000000027919 */ /* 0x000e2e0000002100 */
[----:B------:R-:W0:Y:S01]  /*0020*/  S2UR UR6, SR_CTAID.X ;  /* 0x00000000000679c3 */ /* 0x000e220000002500 */
[----:B------:R-:W1:Y:S01]  /*0030*/  LDCU UR4, c[0x0][0x388] ;  /* 0x00007100ff0477ac */ /* 0x000e620008000800 */
[----:B------:R-:W-:-:S06]  /*0040*/  IMAD.MOV.U32 R3, RZ, RZ, RZ ;  /* 0x000000ffff037224 */ /* 0x000fcc00078e00ff */
[----:B------:R-:W0:Y:S01]  /*0050*/  LDC R7, c[0x0][0x360] ;  /* 0x0000d800ff077b82 */ /* 0x000e220000000800 */
[----:B------:R-:W2:Y:S01]  /*0060*/  LDCU UR7, c[0x0][0x370] ;  /* 0x00006e00ff0777ac */ /* 0x000ea20008000800 */
[----:B-1----:R-:W-:Y:S01]  /*0070*/  UIMAD.WIDE.U32 UR4, UR4, 0x10000000, URZ ;  /* 0x10000000040478a5 */ /* 0x002fe2000f8e00ff */
[----:B0-----:R-:W-:-:S04]  /*0080*/  IMAD.WIDE.U32 R4, R7, UR6, R2 ;  /* 0x0000000607047c25 */ /* 0x001fc8000f8e0002 */
[----:B--2---:R-:W-:Y:S01]  /*0090*/  IMAD.WIDE.U32 R2, R7, UR7, RZ ;  /* 0x0000000707027c25 */ /* 0x004fe2000f8e00ff */
[----:B------:R-:W-:-:S04]  /*00a0*/  ISETP.GE.U32.AND P0, PT, R4, UR4, PT ;  /* 0x0000000404007c0c */ /* 0x000fc8000bf06070 */
[----:B------:R-:W-:-:S13]  /*00b0*/  ISETP.GE.U32.AND.EX P0, PT, R5, UR5, PT, P0 ;  /* 0x0000000505007c0c */ /* 0x000fda000bf06100 */
[----:B------:R-:W-:Y:S05]  /*00c0*/  @P0 EXIT ;  /* 0x000000000000094d */ /* 0x000fea0003800000 */
[----:B------:R-:W0:Y:S01]  /*00d0*/  LDCU UR4, c[0x0][0x398] ;  /* 0x00007300ff0477ac */ /* 0x000e220008000800 */
[----:B------:R-:W1:Y:S01]  /*00e0*/  LDC.64 R6, c[0x3][RZ] ;  /* 0x00c00000ff067b82 */ /* 0x000e620000000a00 */
[----:B------:R-:W-:Y:S02]  /*00f0*/  IMAD.MOV.U32 R13, RZ, RZ, R4 ;  /* 0x000000ffff0d7224 */ /* 0x000fe400078e0004 */
[----:B------:R-:W-:Y:S01]  /*0100*/  IMAD.MOV.U32 R0, RZ, RZ, R5 ;  /* 0x000000ffff007224 */ /* 0x000fe200078e0005 */
[----:B------:R-:W2:Y:S01]  /*0110*/  LDCU.64 UR8, c[0x0][0x358] ;  /* 0x00006b00ff0877ac */ /* 0x000ea20008000a00 */
[----:B0-----:R-:W-:Y:S01]  /*0120*/  UISETP.GE.AND UP0, UPT, UR4, 0x1, UPT ;  /* 0x000000010400788c */ /* 0x001fe2000bf06270 */
[----:B-1----:R-:W-:-:S08]  /*0130*/  IMAD.IADD R12, R6, 0x1, -R7 ;  /* 0x00000001060c7824 */ /* 0x002fd000078e0a07 */
[----:B--2---:R-:W-:Y:S05]  /*0140*/  BRA.U !UP0, `(.L_x_0) ;  /* 0x0000003908687547 */ /* 0x004fea000b800000 */
[----:B------:R-:W0:Y:S01]  /*0150*/  LDCU.64 UR6, c[0x3][0x48] ;  /* 0x00c00900ff0677ac */ /* 0x000e220008000a00 */
[----:B------:R-:W-:Y:S01]  /*0160*/  ISETP.GE.AND P0, PT, R12, 0x1, PT ;  /* 0x000000010c00780c */ /* 0x000fe20003f06270 */
[----:B0-----:R-:W-:Y:S02]  /*0170*/  UPOPC UR6, UR6 ;  /* 0x00000006000672bf */ /* 0x001fe40008000000 */
[----:B------:R-:W-:-:S10]  /*0180*/  UPOPC UR7, UR7 ;  /* 0x00000007000772bf */ /* 0x000fd40008000000 */
[----:B------:R-:W-:Y:S05]  /*0190*/  @!P0 BRA `(.L_x_1) ;  /* 0x0000001800e08947 */ /* 0x000fea0003800000 */
.L_x_25:
[----:B------:R-:W-:Y:S05]  /*01a0*/  YIELD ;  /* 0x0000000000007946 */ /* 0x000fea0003800000 */
[----:B0-----:R-:W0:Y:S01]  /*01b0*/  LDCU.64 UR4, c[0x0][0x380] ;  /* 0x00007000ff0477ac */ /* 0x001e220008000a00 */
[--C-:B------:R-:W-:Y:S01]  /*01c0*/  SHF.R.U64 R10, R13, 0x1a, R0.reuse ;  /* 0x0000001a0d0a7819 */ /* 0x100fe20000001200 */
[----:B------:R-:W1:Y:S01]  /*01d0*/  LDC.64 R6, c[0x3][0x38] ;  /* 0x00c00e00ff067b82 */ /* 0x000e620000000a00 */
[----:B------:R-:W-:Y:S02]  /*01e0*/  SHF.R.U32.HI R4, RZ, 0x1a, R0 ;  /* 0x0000001aff047819 */ /* 0x000fe40000011600 */
[----:B------:R-:W-:-:S02]  /*01f0*/  LOP3.LUT R10, R10, 0xfffffffc, RZ, 0xc0, !PT ;  /* 0xfffffffc0a0a7812 */ /* 0x000fc400078ec0ff */
[----:B------:R-:W-:Y:S02]  /*0200*/  LOP3.LUT R4, R4, 0x3, RZ, 0xc0, !PT ;  /* 0x0000000304047812 */ /* 0x000fe400078ec0ff */
[----:B0-----:R-:W-:-:S04]  /*0210*/  IADD3 R10, P0, PT, R10, UR4, RZ ;  /* 0x000000040a0a7c10 */ /* 0x001fc8000ff1e0ff */
[----:B------:R-:W-:-:S05]  /*0220*/  IADD3.X R11, PT, PT, R4, UR5, RZ, P0, !PT ;  /* 0x00000005040b7c10 */ /* 0x000fca00087fe4ff */
[----:B------:R-:W2:Y:S01]  /*0230*/  LDG.E R10, desc[UR8][R10.64] ;  /* 0x000000080a0a7981 */ /* 0x000ea2000c1e1900 */
[C---:B------:R-:W-:Y:S01]  /*0240*/  SHF.L.U64.HI R4, R13.reuse, 0x14, R0 ;  /* 0x000000140d047819 */ /* 0x040fe20000010200 */
[----:B------:R-:W-:Y:S01]  /*0250*/  IMAD.SHL.U32 R9, R13, 0x100000, RZ ;  /* 0x001000000d097824 */ /* 0x000fe200078e00ff */
[----:B------:R-:W-:Y:S01]  /*0260*/  BSSY.RECONVERGENT B1, `(.L_x_2) ;  /* 0x00001a3000017945 */ /* 0x000fe20003800200 */
[----:B------:R-:W-:Y:S01]  /*0270*/  IMAD.MOV.U32 R8, RZ, RZ, 0xb ;  /* 0x0000000bff087424 */ /* 0x000fe200078e00ff */
[----:B------:R-:W-:Y:S02]  /*0280*/  LOP3.LUT R4, R4, 0xffff, RZ, 0xc0, !PT ;  /* 0x0000ffff04047812 */ /* 0x000fe400078ec0ff */
[----:B------:R-:W-:Y:S02]  /*0290*/  BSSY.RELIABLE B0, `(.L_x_3) ;  /* 0x0000190000007945 */ /* 0x000fe40003800100 */
[----:B-1----:R-:W-:-:S05]  /*02a0*/  LOP3.LUT R5, R7, 0x5, R4, 0x60, !PT ;  /* 0x0000000507057812 */ /* 0x002fca00078e6004 */
[----:B------:R-:W-:Y:S01]  /*02b0*/  IMAD R14, R5, -0x21131993, RZ ;  /* 0xdeece66d050e7824 */ /* 0x000fe200078e02ff */
[----:B--2---:R-:W-:Y:S01]  /*02c0*/  LOP3.LUT R4, R10, 0xfff00000, R9, 0xf8, !PT ;  /* 0xfff000000a047812 */ /* 0x004fe200078ef809 */
[----:B------:R-:W-:-:S03]  /*02d0*/  IMAD.MOV.U32 R9, RZ, RZ, 0x0 ;  /* 0x00000000ff097424 */ /* 0x000fc600078e00ff */
[----:B------:R-:W-:-:S05]  /*02e0*/  LOP3.LUT R15, R6, 0xdeece66d, R4, 0x60, !PT ;  /* 0xdeece66d060f7812 */ /* 0x000fca00078e6004 */
[C---:B------:R-:W-:Y:S02]  /*02f0*/  IMAD R17, R15.reuse, 0x5, R14 ;  /* 0x000000050f117824 */ /* 0x040fe400078e020e */
[----:B------:R-:W-:-:S04]  /*0300*/  IMAD.WIDE.U32 R14, R15, -0x21131993, R8 ;  /* 0xdeece66d0f0e7825 */ /* 0x000fc800078e0008 */
[----:B------:R-:W-:Y:S01]  /*0310*/  IMAD.IADD R10, R15, 0x1, R17 ;  /* 0x000000010f0a7824 */ /* 0x000fe200078e0211 */
[----:B------:R-:W-:-:S04]  /*0320*/  LOP3.LUT R19, R14, R6, RZ, 0xc0, !PT ;  /* 0x000000060e137212 */ /* 0x000fc800078ec0ff */
[----:B------:R-:W-:Y:S01]  /*0330*/  LOP3.LUT R10, R10, R7, RZ, 0xc0, !PT ;  /* 0x000000070a0a7212 */ /* 0x000fe200078ec0ff */
[----:B------:R-:W-:-:S04]  /*0340*/  IMAD.WIDE.U32 R14, R19, -0x21131993, R8 ;  /* 0xdeece66d130e7825 */ /* 0x000fc800078e0008 */
[----:B------:R-:W-:Y:S01]  /*0350*/  IMAD R16, R10, -0x21131993, RZ ;  /* 0xdeece66d0a107824 */ /* 0x000fe200078e02ff */
[----:B------:R-:W-:-:S03]  /*0360*/  LOP3.LUT R17, R14, R6, RZ, 0xc0, !PT ;  /* 0x000000060e117212 */ /* 0x000fc600078ec0ff */
[----:B------:R-:W-:-:S04]  /*0370*/  IMAD R11, R19, 0x5, R16 ;  /* 0x00000005130b7824 */ /* 0x000fc800078e0210 */
[----:B------:R-:W-:Y:S02]  /*0380*/  IMAD.IADD R20, R15, 0x1, R11 ;  /* 0x000000010f147824 */ /* 0x000fe400078e020b */
[----:B------:R-:W-:-:S03]  /*0390*/  IMAD.WIDE.U32 R14, R17, -0x21131993, R8 ;  /* 0xdeece66d110e7825 */ /* 0x000fc600078e0008 */
[----:B------:R-:W-:-:S05]  /*03a0*/  LOP3.LUT R20, R20, R7, RZ, 0xc0, !PT ;  /* 0x0000000714147212 */ /* 0x000fca00078ec0ff */
[----:B------:R-:W-:-:S04]  /*03b0*/  IMAD R16, R20, -0x21131993, RZ ;  /* 0xdeece66d14107824 */ /* 0x000fc800078e02ff */
[----:B------:R-:W-:-:S04]  /*03c0*/  IMAD R11, R17, 0x5, R16 ;  /* 0x00000005110b7824 */ /* 0x000fc800078e0210 */
[----:B------:R-:W-:Y:S01]  /*03d0*/  IMAD.IADD R16, R15, 0x1, R11 ;  /* 0x000000010f107824 */ /* 0x000fe200078e020b */
[----:B------:R-:W-:-:S04]  /*03e0*/  LOP3.LUT R11, R14, R6, RZ, 0xc0, !PT ;  /* 0x000000060e0b7212 */ /* 0x000fc800078ec0ff */
[----:B------:R-:W-:Y:S01]  /*03f0*/  LOP3.LUT R16, R16, R7, RZ, 0xc0, !PT ;  /* 0x0000000710107212 */ /* 0x000fe200078ec0ff */
[----:B------:R-:W-:-:S04]  /*0400*/  IMAD.WIDE.U32 R8, R11, -0x21131993, R8 ;  /* 0xdeece66d0b087825 */ /* 0x000fc800078e0008 */
[----:B------:R-:W-:Y:S01]  /*0410*/  IMAD R14, R16, -0x21131993, RZ ;  /* 0xdeece66d100e7824 */ /* 0x000fe200078e02ff */
[----:B------:R-:W-:Y:S02]  /*0420*/  LOP3.LUT R18, R8, R6, RZ, 0xc0, !PT ;  /* 0x0000000608127212 */ /* 0x000fe400078ec0ff */
[----:B------:R-:W-:Y:S01]  /*0430*/  SHF.L.U64.HI R6, R17, 0x10, R20 ;  /* 0x0000001011067819 */ /* 0x000fe20000010214 */
[----:B------:R-:W-:Y:S02]  /*0440*/  IMAD R15, R11, 0x5, R14 ;  /* 0x000000050b0f7824 */ /* 0x000fe400078e020e */
[----:B------:R-:W-:Y:S02]  /*0450*/  IMAD.MOV.U32 R17, RZ, RZ, RZ ;  /* 0x000000ffff117224 */ /* 0x000fe400078e00ff */
[----:B------:R-:W-:Y:S01]  /*0460*/  IMAD.IADD R14, R9, 0x1, R15 ;  /* 0x00000001090e7824 */ /* 0x000fe200078e020f */
[----:B------:R-:W-:-:S04]  /*0470*/  SHF.L.U64.HI R9, R19, 0x10, R10 ;  /* 0x0000001013097819 */ /* 0x000fc8000001020a */
[----:B------:R-:W-:Y:S02]  /*0480*/  LOP3.LUT R7, R14, R7, RZ, 0xc0, !PT ;  /* 0x000000070e077212 */ /* 0x000fe400078ec0ff */
[----:B------:R-:W-:Y:S02]  /*0490*/  IADD3 R14, P0, PT, RZ, R6, RZ ;  /* 0x00000006ff0e7210 */ /* 0x000fe40007f1e0ff */
[----:B------:R-:W-:Y:S02]  /*04a0*/  SHF.L.U64.HI R18, R18, 0x10, R7 ;  /* 0x0000001012127819 */ /* 0x000fe40000010207 */
[----:B------:R-:W-:Y:S02]  /*04b0*/  SHF.L.U64.HI R7, R11, 0x10, R16 ;  /* 0x000000100b077819 */ /* 0x000fe40000010210 */
[----:B------:R-:W-:Y:S02]  /*04c0*/  IADD3 R15, P1, PT, RZ, R18, RZ ;  /* 0x00000012ff0f7210 */ /* 0x000fe40007f3e0ff */
[----:B------:R-:W-:-:S02]  /*04d0*/  LEA.HI.X.SX32 R16, R6, R9, 0x1, P0 ;  /* 0x0000000906107211 */ /* 0x000fc400000f0eff */
[----:B------:R-:W-:-:S09]  /*04e0*/  LEA.HI.X.SX32 R18, R18, R7, 0x1, P1 ;  /* 0x0000000712127211 */ /* 0x000fd200008f0eff */
.L_x_24:
[----:B------:R-:W0:Y:S01]  /*04f0*/  LDC.64 R6, c[0x0][0x390] ;  /* 0x0000e400ff067b82 */ /* 0x000e220000000a00 */
[----:B------:R-:W1:Y:S01]  /*0500*/  LDCU.128 UR12, c[0x3][0x10] ;  /* 0x00c00200ff0c77ac */ /* 0x000e620008000c00 */
[----:B------:R-:W2:Y:S06]  /*0510*/  LDCU.64 UR4, c[0x3][0x38] ;  /* 0x00c00700ff0477ac */ /* 0x000eac0008000a00 */
[----:B------:R-:W3:Y:S01]  /*0520*/  LDC R8, c[0x3][RZ] ;  /* 0x00c00000ff087b82 */ /* 0x000ee20000000800 */
[----:B0-----:R-:W-:-:S05]  /*0530*/  IMAD.WIDE.U32 R6, R17, 0x14, R6 ;  /* 0x0000001411067825 */ /* 0x001fca00078e0006 */
[----:B------:R-:W4:Y:S04]  /*0540*/  LDG.E R19, desc[UR8][R6.64] ;  /* 0x0000000806137981 */ /* 0x000f28000c1e1900 */
[----:B------:R-:W5:Y:S01]  /*0550*/  LDG.E R20, desc[UR8][R6.64+0x4] ;  /* 0x0000040806147981 */ /* 0x000f62000c1e1900 */
[----:B---3--:R-:W-:Y:S01]  /*0560*/  IABS R9, R8 ;  /* 0x0000000800097213 */ /* 0x008fe20000000000 */
[----:B--2---:R-:W-:-:S03]  /*0570*/  IMAD.U32 R27, RZ, RZ, UR4 ;  /* 0x00000004ff1b7e24 */ /* 0x004fc6000f8e00ff */
[----:B------:R-:W0:Y:S08]  /*0580*/  I2F.RP R21, R9 ;  /* 0x0000000900157306 */ /* 0x000e300000209400 */
[----:B0-----:R-:W0:Y:S02]  /*0590*/  MUFU.RCP R21, R21 ;  /* 0x0000001500157308 */ /* 0x001e240000001000 */
[----:B0-----:R-:W-:-:S06]  /*05a0*/  VIADD R10, R21, 0xffffffe ;  /* 0x0ffffffe150a7836 */ /* 0x001fcc0000000000 */
[----:B------:R0:W2:Y:S02]  /*05b0*/  F2I.FTZ.U32.TRUNC.NTZ R11, R10 ;  /* 0x0000000a000b7305 */ /* 0x0000a4000021f000 */
[----:B0-----:R-:W-:Y:S02]  /*05c0*/  IMAD.MOV.U32 R10, RZ, RZ, RZ ;  /* 0x000000ffff0a7224 */ /* 0x001fe400078e00ff */
[----:B--2---:R-:W-:-:S04]  /*05d0*/  IMAD.MOV R22, RZ, RZ, -R11 ;  /* 0x000000ffff167224 */ /* 0x004fc800078e0a0b */
[----:B------:R-:W-:-:S04]  /*05e0*/  IMAD R23, R22, R9, RZ ;  /* 0x0000000916177224 */ /* 0x000fc800078e02ff */
[----:B------:R-:W-:Y:S01]  /*05f0*/  IMAD.HI.U32 R11, R11, R23, R10 ;  /* 0x000000170b0b7227 */ /* 0x000fe200078e000a */
[----:B----4-:R-:W-:Y:S02]  /*0600*/  IABS R22, R19 ;  /* 0x0000001300167213 */ /* 0x010fe40000000000 */
[----:B-----5:R-:W-:-:S03]  /*0610*/  IABS R24, R20 ;  /* 0x0000001400187213 */ /* 0x020fc60000000000 */
[----:B------:R-:W-:Y:S01]  /*0620*/  IMAD.HI.U32 R21, R11, R22, RZ ;  /* 0x000000160b157227 */ /* 0x000fe200078e00ff */
[----:B------:R-:W-:-:S03]  /*0630*/  LOP3.LUT R23, R20, R8, RZ, 0x3c, !PT ;  /* 0x0000000814177212 */ /* 0x000fc600078e3cff */
[----:B------:R-:W-:Y:S02]  /*0640*/  IMAD.MOV R10, RZ, RZ, -R21 ;  /* 0x000000ffff0a7224 */ /* 0x000fe400078e0a15 */
[----:B------:R-:W-:-:S04]  /*0650*/  IMAD.HI.U32 R11, R11, R24, RZ ;  /* 0x000000180b0b7227 */ /* 0x000fc800078e00ff */
[----:B------:R-:W-:Y:S02]  /*0660*/  IMAD R10, R9, R10, R22 ;  /* 0x0000000a090a7224 */ /* 0x000fe400078e0216 */
[----:B------:R-:W-:-:S03]  /*0670*/  IMAD.MOV R22, RZ, RZ, -R11 ;  /* 0x000000ffff167224 */ /* 0x000fc600078e0a0b */
[C---:B------:R-:W-:Y:S01]  /*0680*/  ISETP.GT.U32.AND P4, PT, R9.reuse, R10, PT ;  /* 0x0000000a0900720c */ /* 0x040fe20003f84070 */
[----:B------:R-:W-:-:S05]  /*0690*/  IMAD R22, R9, R22, R24 ;  /* 0x0000001609167224 */ /* 0x000fca00078e0218 */
[----:B------:R-:W-:-:S07]  /*06a0*/  ISETP.GT.U32.AND P2, PT, R9, R22, PT ;  /* 0x000000160900720c */ /* 0x000fce0003f44070 */
[----:B------:R-:W-:Y:S02]  /*06b0*/  @!P4 IMAD.IADD R10, R10, 0x1, -R9 ;  /* 0x000000010a0ac824 */ /* 0x000fe400078e0a09 */
[----:B------:R-:W-:-:S03]  /*06c0*/  @!P4 VIADD R21, R21, 0x1 ;  /* 0x000000011515c836 */ /* 0x000fc60000000000 */
[-C--:B------:R-:W-:Y:S01]  /*06d0*/  ISETP.GE.U32.AND P3, PT, R10, R9.reuse, PT ;  /* 0x000000090a00720c */ /* 0x080fe20003f66070 */
[----:B------:R-:W-:Y:S01]  /*06e0*/  @!P2 IMAD.IADD R22, R22, 0x1, -R9 ;  /* 0x000000011616a824 */ /* 0x000fe200078e0a09 */
[-C--:B------:R-:W-:Y:S01]  /*06f0*/  LOP3.LUT R10, R19, R8.reuse, RZ, 0x3c, !PT ;  /* 0x00000008130a7212 */ /* 0x080fe200078e3cff */
[----:B------:R-:W-:Y:S01]  /*0700*/  @!P2 VIADD R11, R11, 0x1 ;  /* 0x000000010b0ba836 */ /* 0x000fe20000000000 */
[----:B------:R-:W-:Y:S02]  /*0710*/  ISETP.NE.AND P2, PT, R8, RZ, PT ;  /* 0x000000ff0800720c */ /* 0x000fe40003f45270 */
[----:B------:R-:W-:Y:S02]  /*0720*/  ISETP.GE.AND P1, PT, R10, RZ, PT ;  /* 0x000000ff0a00720c */ /* 0x000fe40003f26270 */
[----:B------:R-:W-:Y:S02]  /*0730*/  ISETP.GE.U32.AND P0, PT, R22, R9, PT ;  /* 0x000000091600720c */ /* 0x000fe40003f06070 */
[----:B------:R-:W-:Y:S01]  /*0740*/  LOP3.LUT R22, RZ, R8, RZ, 0x33, !PT ;  /* 0x00000008ff167212 */ /* 0x000fe200078e33ff */
[----:B------:R-:W0:Y:S01]  /*0750*/  LDC R9, c[0x3][0x8] ;  /* 0x00c00200ff097b82 */ /* 0x000e220000000800 */
[----:B------:R-:W-:Y:S01]  /*0760*/  SHF.R.S32.HI R10, RZ, 0x1f, R10 ;  /* 0x0000001fff0a7819 */ /* 0x000fe2000001140a */
[----:B------:R-:W-:Y:S01]  /*0770*/  @P3 VIADD R21, R21, 0x1 ;  /* 0x0000000115153836 */ /* 0x000fe20000000000 */
[----:B------:R-:W-:-:S02]  /*0780*/  ISETP.GE.AND P3, PT, R23, RZ, PT ;  /* 0x000000ff1700720c */ /* 0x000fc40003f66270 */
[----:B------:R-:W-:-:S03]  /*0790*/  SHF.R.S32.HI R23, RZ, 0x1f, R23 ;  /* 0x0000001fff177819 */ /* 0x000fc60000011417 */
[----:B------:R-:W-:Y:S02]  /*07a0*/  @!P1 IMAD.MOV R21, RZ, RZ, -R21 ;  /* 0x000000ffff159224 */ /* 0x000fe400078e0a15 */
[----:B------:R-:W-:-:S03]  /*07b0*/  @P0 VIADD R11, R11, 0x1 ;  /* 0x000000010b0b0836 */ /* 0x000fc60000000000 */
[----:B------:R-:W-:-:S03]  /*07c0*/  SEL R21, R22, R21, !P2 ;  /* 0x0000001516157207 */ /* 0x000fc60005000000 */
[----:B------:R-:W-:Y:S02]  /*07d0*/  @!P3 IMAD.MOV R11, RZ, RZ, -R11 ;  /* 0x000000ffff0bb224 */ /* 0x000fe400078e0a0b */
[----:B------:R-:W-:-:S03]  /*07e0*/  IMAD.MOV R24, RZ, RZ, -R21 ;  /* 0x000000ffff187224 */ /* 0x000fc600078e0a15 */
[----:B------:R-:W-:Y:S01]  /*07f0*/  SEL R22, R22, R11, !P2 ;  /* 0x0000000b16167207 */ /* 0x000fe20005000000 */
[----:B------:R-:W-:-:S04]  /*0800*/  IMAD R11, R8, R24, R19 ;  /* 0x00000018080b7224 */ /* 0x000fc800078e0213 */
[----:B------:R-:W-:Y:S01]  /*0810*/  IMAD.MOV R25, RZ, RZ, -R22 ;  /* 0x000000ffff197224 */ /* 0x000fe200078e0a16 */
[----:B------:R-:W-:Y:S02]  /*0820*/  ISETP.NE.AND P0, PT, R11, RZ, PT ;  /* 0x000000ff0b00720c */ /* 0x000fe40003f05270 */
[----:B------:R-:W-:Y:S01]  /*0830*/  SHF.L.U64.HI R11, R13, 0x14, R0 ;  /* 0x000000140d0b7819 */ /* 0x000fe20000010200 */
[----:B------:R-:W-:Y:S01]  /*0840*/  IMAD R8, R8, R25, R20 ;  /* 0x0000001908087224 */ /* 0x000fe200078e0214 */
[----:B------:R-:W-:Y:S02]  /*0850*/  SEL R10, R10, RZ, P0 ;  /* 0x000000ff0a0a7207 */ /* 0x000fe40000000000 */
[----:B------:R-:W-:Y:S02]  /*0860*/  LOP3.LUT R24, R11, 0xffff, RZ, 0xc0, !PT ;  /* 0x0000ffff0b187812 */ /* 0x000fe400078ec0ff */
[----:B------:R-:W-:Y:S01]  /*0870*/  ISETP.NE.AND P0, PT, R8, RZ, PT ;  /* 0x000000ff0800720c */ /* 0x000fe20003f05270 */
[----:B------:R-:W-:Y:S01]  /*0880*/  IMAD.IADD R26, R21, 0x1, R10 ;  /* 0x00000001151a7824 */ /* 0x000fe200078e020a */
[----:B0-----:R-:W-:-:S02]  /*0890*/  IADD3 R8, P1, PT, R4, R9, RZ ;  /* 0x0000000904087210 */ /* 0x001fc40007f3e0ff */
[----:B------:R-:W-:Y:S02]  /*08a0*/  SEL R21, R23, RZ, P0 ;  /* 0x000000ff17157207 */ /* 0x000fe40000000000 */
[----:B------:R-:W-:Y:S02]  /*08b0*/  SHF.R.S32.HI R10, RZ, 0x1f, R26 ;  /* 0x0000001fff0a7819 */ /* 0x000fe4000001141a */
[----:B------:R-:W-:Y:S01]  /*08c0*/  LEA.HI.X.SX32 R9, R9, R24, 0x1, P1 ;  /* 0x0000001809097211 */ /* 0x000fe200008f0eff */
[----:B------:R-:W-:Y:S02]  /*08d0*/  IMAD.IADD R21, R22, 0x1, R21 ;  /* 0x0000000116157824 */ /* 0x000fe400078e0215 */
[----:B------:R-:W0:Y:S01]  /*08e0*/  POPC R22, R12 ;  /* 0x0000000c00167309 */ /* 0x000e220000000000 */
[----:B-1----:R-:W-:Y:S02]  /*08f0*/  IMAD R11, R10, UR12, RZ ;  /* 0x0000000c0a0b7c24 */ /* 0x002fe4000f8e02ff */
[----:B------:R-:W-:Y:S01]  /*0900*/  SHF.R.S32.HI R10, RZ, 0x1f, R21 ;  /* 0x0000001fff0a7819 */ /* 0x000fe20000011415 */
[----:B------:R-:W-:-:S04]  /*0910*/  IMAD.WIDE.U32 R8, R26, UR12, R8 ;  /* 0x0000000c1a087c25 */ /* 0x000fc8000f8e0008 */
[----:B------:R-:W-:Y:S02]  /*0920*/  IMAD R11, R26, UR13, R11 ;  /* 0x0000000d1a0b7c24 */ /* 0x000fe4000f8e020b */
[----:B------:R-:W-:Y:S02]  /*0930*/  IMAD R10, R10, UR14, RZ ;  /* 0x0000000e0a0a7c24 */ /* 0x000fe4000f8e02ff */
[----:B------:R-:W-:Y:S02]  /*0940*/  IMAD.IADD R9, R9, 0x1, R11 ;  /* 0x0000000109097824 */ /* 0x000fe400078e020b */
[C---:B------:R-:W-:Y:S01]  /*0950*/  IMAD R11, R21.reuse, UR15, R10 ;  /* 0x0000000f150b7c24 */ /* 0x040fe2000f8e020a */
[----:B0-----:R-:W-:Y:S01]  /*0960*/  ISETP.GE.U32.AND P0, PT, R22, 0x2, PT ;  /* 0x000000021600780c */ /* 0x001fe20003f06070 */
[----:B------:R-:W-:-:S04]  /*0970*/  IMAD.WIDE.U32 R8, R21, UR14, R8 ;  /* 0x0000000e15087c25 */ /* 0x000fc8000f8e0008 */
[----:B------:R-:W-:Y:S01]  /*0980*/  IMAD.U32 R22, RZ, RZ, UR5 ;  /* 0x00000005ff167e24 */ /* 0x000fe2000f8e00ff */
[----:B------:R-:W-:Y:S01]  /*0990*/  LOP3.LUT R23, R27, 0xdeece66d, R8, 0x60, !PT ;  /* 0xdeece66d1b177812 */ /* 0x000fe200078e6008 */
[----:B------:R-:W-:Y:S02]  /*09a0*/  IMAD.IADD R11, R9, 0x1, R11 ;  /* 0x00000001090b7824 */ /* 0x000fe400078e020b */
[----:B------:R-:W-:Y:S02]  /*09b0*/  IMAD.MOV.U32 R8, RZ, RZ, 0xb ;  /* 0x0000000bff087424 */ /* 0x000fe400078e00ff */
[----:B------:R-:W-:Y:S01]  /*09c0*/  IMAD.MOV.U32 R9, RZ, RZ, 0x0 ;  /* 0x00000000ff097424 */ /* 0x000fe200078e00ff */
[----:B------:R-:W-:Y:S01]  /*09d0*/  LOP3.LUT R28, R22, 0x5, R11, 0x60, !PT ;  /* 0x00000005161c7812 */ /* 0x000fe200078e600b */
[----:B------:R-:W-:Y:S06]  /*09e0*/  @!P0 BRA `(.L_x_4) ;  /* 0x0000000000a08947 */ /* 0x000fec0003800000 */
[-C--:B------:R-:W-:Y:S01]  /*09f0*/  IABS R29, R12.reuse ;  /* 0x0000000c001d7213 */ /* 0x080fe20000000000 */
[----:B------:R-:W0:Y:S01]  /*0a00*/  LDC.64 R10, c[0x3][0x38] ;  /* 0x00c00e00ff0a7b82 */ /* 0x000e220000000a00 */
[-C--:B------:R-:W-:Y:S01]  /*0a10*/  IABS R27, R12.reuse ;  /* 0x0000000c001b7213 */ /* 0x080fe20000000000 */
[----:B------:R-:W-:Y:S01]  /*0a20*/  BSSY.RECONVERGENT B2, `(.L_x_5) ;  /* 0x0000023000027945 */ /* 0x000fe20003800200 */
[----:B------:R-:W1:Y:S01]  /*0a30*/  I2F.U32.RP R22, R29 ;  /* 0x0000001d00167306 */ /* 0x000e620000209000 */
[----:B------:R-:W-:Y:S02]  /*0a40*/  ISETP.NE.AND P1, PT, R12, RZ, PT ;  /* 0x000000ff0c00720c */ /* 0x000fe40003f25270 */
[-C--:B------:R-:W-:Y:S02]  /*0a50*/  IABS R31, R12.reuse ;  /* 0x0000000c001f7213 */ /* 0x080fe40000000000 */
[----:B------:R-:W-:-:S03]  /*0a60*/  LOP3.LUT R32, RZ, R12, RZ, 0x33, !PT ;  /* 0x0000000cff207212 */ /* 0x000fc600078e33ff */
[----:B-1----:R-:W1:Y:S02]  /*0a70*/  MUFU.RCP R22, R22 ;  /* 0x0000001600167308 */ /* 0x002e640000001000 */
[----:B-1----:R-:W-:-:S06]  /*0a80*/  VIADD R24, R22, 0xffffffe ;  /* 0x0ffffffe16187836 */ /* 0x002fcc0000000000 */
[----:B------:R1:W2:Y:S02]  /*0a90*/  F2I.FTZ.U32.TRUNC.NTZ R25, R24 ;  /* 0x0000001800197305 */ /* 0x0002a4000021f000 */
[----:B-1----:R-:W-:Y:S02]  /*0aa0*/  IMAD.MOV.U32 R24, RZ, RZ, RZ ;  /* 0x000000ffff187224 */ /* 0x002fe400078e00ff */
[----:B--2---:R-:W-:-:S04]  /*0ab0*/  IMAD.MOV R30, RZ, RZ, -R25 ;  /* 0x000000ffff1e7224 */ /* 0x004fc800078e0a19 */
[----:B------:R-:W-:Y:S02]  /*0ac0*/  IMAD R33, R30, R29, RZ ;  /* 0x0000001d1e217224 */ /* 0x000fe400078e02ff */
[----:B------:R-:W-:Y:S02]  /*0ad0*/  IMAD.MOV R30, RZ, RZ, -R27 ;  /* 0x000000ffff1e7224 */ /* 0x000fe400078e0a1b */
[----:B0-----:R-:W-:-:S07]  /*0ae0*/  IMAD.HI.U32 R33, R25, R33, R24 ;  /* 0x0000002119217227 */ /* 0x001fce00078e0018 */
.L_x_6:
[----:B------:R-:W-:Y:S02]  /*0af0*/  IMAD R28, R28, -0x21131993, RZ ;  /* 0xdeece66d1c1c7824 */ /* 0x000fe400078e02ff */
[----:B------:R-:W-:-:S04]  /*0b00*/  IMAD.WIDE.U32 R24, R23, -0x21131993, R8 ;  /* 0xdeece66d17187825 */ /* 0x000fc800078e0008 */
[----:B------:R-:W-:Y:S02]  /*0b10*/  IMAD R23, R23, 0x5, R28 ;  /* 0x0000000517177824 */ /* 0x000fe400078e021c */
[----:B------:R-:W-:Y:S02]  /*0b20*/  IMAD.MOV.U32 R27, RZ, RZ, R10 ;  /* 0x000000ffff1b7224 */ /* 0x000fe400078e000a */
[----:B------:R-:W-:Y:S02]  /*0b30*/  IMAD.MOV.U32 R22, RZ, RZ, R11 ;  /* 0x000000ffff167224 */ /* 0x000fe400078e000b */
[----:B------:R-:W-:Y:S01]  /*0b40*/  IMAD.IADD R25, R25, 0x1, R23 ;  /* 0x0000000119197824 */ /* 0x000fe200078e0217 */
[----:B------:R-:W-:-:S04]  /*0b50*/  LOP3.LUT R23, R24, R27, RZ, 0xc0, !PT ;  /* 0x0000001b18177212 */ /* 0x000fc800078ec0ff */
[----:B------:R-:W-:-:S04]  /*0b60*/  LOP3.LUT R28, R25, R22, RZ, 0xc0, !PT ;  /* 0x00000016191c7212 */ /* 0x000fc800078ec0ff */
[----:B------:R-:W-:-:S04]  /*0b70*/  SHF.R.U64 R25, R23, 0x11, R28 ;  /* 0x0000001117197819 */ /* 0x000fc8000000121c */
[----:B------:R-:W-:Y:S02]  /*0b80*/  IABS R24, R25 ;  /* 0x0000001900187213 */ /* 0x000fe40000000000 */
[----:B------:R-:W-:-:S03]  /*0b90*/  ISETP.GE.AND P3, PT, R25, RZ, PT ;  /* 0x000000ff1900720c */ /* 0x000fc60003f66270 */
[----:B------:R-:W-:-:S04]  /*0ba0*/  IMAD.HI.U32 R35, R33, R24, RZ ;  /* 0x0000001821237227 */ /* 0x000fc800078e00ff */
[----:B------:R-:W-:-:S05]  /*0bb0*/  IMAD R24, R35, R30, R24 ;  /* 0x0000001e23187224 */ /* 0x000fca00078e0218 */
[----:B------:R-:W-:-:S13]  /*0bc0*/  ISETP.GT.U32.AND P2, PT, R29, R24, PT ;  /* 0x000000181d00720c */ /* 0x000fda0003f44070 */
[----:B------:R-:W-:-:S05]  /*0bd0*/  @!P2 IMAD.IADD R24, R24, 0x1, -R31 ;  /* 0x000000011818a824 */ /* 0x000fca00078e0a1f */
[----:B------:R-:W-:-:S13]  /*0be0*/  ISETP.GT.U32.AND P2, PT, R29, R24, PT ;  /* 0x000000181d00720c */ /* 0x000fda0003f44070 */
[----:B------:R-:W-:-:S04]  /*0bf0*/  @!P2 IMAD.IADD R24, R24, 0x1, -R31 ;  /* 0x000000011818a824 */ /* 0x000fc800078e0a1f */
[----:B------:R-:W-:-:S05]  /*0c00*/  @!P3 IMAD.MOV R24, RZ, RZ, -R24 ;  /* 0x000000ffff18b224 */ /* 0x000fca00078e0a18 */
[----:B------:R-:W-:-:S04]  /*0c10*/  SEL R24, R32, R24, !P1 ;  /* 0x0000001820187207 */ /* 0x000fc80004800000 */
[----:B------:R-:W-:-:S04]  /*0c20*/  IADD3 R25, PT, PT, R24, -R12, -R25 ;  /* 0x8000000c18197210 */ /* 0x000fc80007ffe819 */
[----:B------:R-:W-:-:S13]  /*0c30*/  ISETP.GT.AND P2, PT, R25, -0x1, PT ;  /* 0xffffffff1900780c */ /* 0x000fda0003f44270 */
[----:B------:R-:W-:Y:S05]  /*0c40*/  @P2 BRA `(.L_x_6) ;  /* 0xfffffffc00a82947 */ /* 0x000fea000383ffff */
[----:B------:R-:W-:Y:S05]  /*0c50*/  BSYNC.RECONVERGENT B2 ;  /* 0x0000000000027941 */ /* 0x000fea0003800200 */
.L_x_5:
[----:B------:R-:W-:Y:S05]  /*0c60*/  BRA `(.L_x_7) ;  /* 0x0000000000307947 */ /* 0x000fea0003800000 */
.L_x_4:
[----:B------:R-:W-:Y:S02]  /*0c70*/  IMAD R28, R28, -0x21131993, RZ ;  /* 0xdeece66d1c1c7824 */ /* 0x000fe400078e02ff */
[----:B------:R-:W-:-:S04]  /*0c80*/  IMAD.WIDE.U32 R10, R23, -0x21131993, R8 ;  /* 0xdeece66d170a7825 */ /* 0x000fc800078e0008 */
[----:B------:R-:W-:-:S04]  /*0c90*/  IMAD R23, R23, 0x5, R28 ;  /* 0x0000000517177824 */ /* 0x000fc800078e021c */
[----:B------:R-:W-:Y:S01]  /*0ca0*/  IMAD.IADD R11, R11, 0x1, R23 ;  /* 0x000000010b0b7824 */ /* 0x000fe200078e0217 */
[----:B------:R-:W-:-:S04]  /*0cb0*/  LOP3.LUT R23, R10, R27, RZ, 0xc0, !PT ;  /* 0x0000001b0a177212 */ /* 0x000fc800078ec0ff */
[----:B------:R-:W-:-:S04]  /*0cc0*/  LOP3.LUT R28, R11, R22, RZ, 0xc0, !PT ;  /* 0x000000160b1c7212 */ /* 0x000fc800078ec0ff */
[----:B------:R-:W-:-:S04]  /*0cd0*/  SHF.L.U64.HI R11, R23, 0xf, R28 ;  /* 0x0000000f170b7819 */ /* 0x000fc8000001021c */
[----:B------:R-:W-:Y:S01]  /*0ce0*/  SHF.R.S32.HI R25, RZ, 0x1f, R11 ;  /* 0x0000001fff197819 */ /* 0x000fe2000001140b */
[----:B------:R-:W-:-:S04]  /*0cf0*/  IMAD.WIDE.U32 R10, R11, R12, RZ ;  /* 0x0000000c0b0a7225 */ /* 0x000fc800078e00ff */
[----:B------:R-:W-:-:S04]  /*0d00*/  IMAD R25, R25, R12, RZ ;  /* 0x0000000c19197224 */ /* 0x000fc800078e02ff */
[----:B------:R-:W-:-:S05]  /*0d10*/  IMAD.IADD R11, R11, 0x1, R25 ;  /* 0x000000010b0b7824 */ /* 0x000fca00078e0219 */
[----:B------:R-:W-:-:S07]  /*0d20*/  SHF.R.U64 R24, R10, 0x1f, R11 ;  /* 0x0000001f0a187819 */ /* 0x000fce000000120b */
.L_x_7:
[----:B------:R-:W0:Y:S02]  /*0d30*/  LDCU UR4, c[0x3][URZ] ;  /* 0x00c00000ff0477ac */ /* 0x000e240008000800 */
[----:B0-----:R-:W-:-:S05]  /*0d40*/  IMAD R24, R26, UR4, R24 ;  /* 0x000000041a187c24 */ /* 0x001fca000f8e0218 */
[----:B------:R-:W-:-:S13]  /*0d50*/  ISETP.NE.AND P1, PT, R24, R19, PT ;  /* 0x000000131800720c */ /* 0x000fda0003f25270 */
[----:B------:R-:W-:Y:S05]  /*0d60*/  @P1 BREAK.RELIABLE B0 ;  /* 0x0000000000001942 */ /* 0x000fea0003800100 */
[----:B------:R-:W-:Y:S05]  /*0d70*/  @P1 BRA `(.L_x_8) ;  /* 0x0000000c00c41947 */ /* 0x000fea0003800000 */
[----:B------:R-:W-:Y:S05]  /*0d80*/  @!P0 BRA `(.L_x_9) ;  /* 0x0000000000a08947 */ /* 0x000fea0003800000 */
[-C--:B------:R-:W-:Y:S01]  /*0d90*/  IABS R26, R12.reuse ;  /* 0x0000000c001a7213 */ /* 0x080fe20000000000 */
[----:B------:R-:W0:Y:S01]  /*0da0*/  LDC.64 R10, c[0x3][0x38] ;  /* 0x00c00e00ff0a7b82 */ /* 0x000e220000000a00 */
[-C--:B------:R-:W-:Y:S01]  /*0db0*/  IABS R27, R12.reuse ;  /* 0x0000000c001b7213 */ /* 0x080fe20000000000 */
[----:B------:R-:W-:Y:S01]  /*0dc0*/  BSSY.RECONVERGENT B2, `(.L_x_10) ;  /* 0x0000023000027945 */ /* 0x000fe20003800200 */
[----:B------:R-:W1:Y:S01]  /*0dd0*/  I2F.U32.RP R22, R26 ;  /* 0x0000001a00167306 */ /* 0x000e620000209000 */
[----:B------:R-:W-:Y:S02]  /*0de0*/  ISETP.NE.AND P2, PT, R12, RZ, PT ;  /* 0x000000ff0c00720c */ /* 0x000fe40003f45270 */
[-C--:B------:R-:W-:Y:S01]  /*0df0*/  IABS R31, R12.reuse ;  /* 0x0000000c001f7213 */ /* 0x080fe20000000000 */
[----:B------:R-:W-:Y:S01]  /*0e00*/  IMAD.MOV R32, RZ, RZ, -R27 ;  /* 0x000000ffff207224 */ /* 0x000fe200078e0a1b */
[----:B------:R-:W-:-:S03]  /*0e10*/  LOP3.LUT R30, RZ, R12, RZ, 0x33, !PT ;  /* 0x0000000cff1e7212 */ /* 0x000fc600078e33ff */
[----:B-1----:R-:W1:Y:S02]  /*0e20*/  MUFU.RCP R22, R22 ;  /* 0x0000001600167308 */ /* 0x002e640000001000 */
[----:B-1----:R-:W-:-:S06]  /*0e30*/  VIADD R24, R22, 0xffffffe ;  /* 0x0ffffffe16187836 */ /* 0x002fcc0000000000 */
[----:B------:R1:W2:Y:S02]  /*0e40*/  F2I.FTZ.U32.TRUNC.NTZ R25, R24 ;  /* 0x0000001800197305 */ /* 0x0002a4000021f000 */
[----:B-1----:R-:W-:Y:S02]  /*0e50*/  IMAD.MOV.U32 R24, RZ, RZ, RZ ;  /* 0x000000ffff187224 */ /* 0x002fe400078e00ff */
[----:B--2---:R-:W-:-:S04]  /*0e60*/  IMAD.MOV R29, RZ, RZ, -R25 ;  /* 0x000000ffff1d7224 */ /* 0x004fc800078e0a19 */
[----:B------:R-:W-:-:S04]  /*0e70*/  IMAD R29, R29, R26, RZ ;  /* 0x0000001a1d1d7224 */ /* 0x000fc800078e02ff */
[----:B0-----:R-:W-:-:S07]  /*0e80*/  IMAD.HI.U32 R29, R25, R29, R24 ;  /* 0x0000001d191d7227 */ /* 0x001fce00078e0018 */
.L_x_11:
        /* <DEDUP_REMOVED lines=23> */
.L_x_10:
[----:B------:R-:W-:Y:S05]  /*1000*/  BRA `(.L_x_12) ;  /* 0x0000000000307947 */ /* 0x000fea0003800000 */
.L_x_9:
[----:B------:R-:W-:Y:S02]  /*1010*/  IMAD R28, R28, -0x21131993, RZ ;  /* 0xdeece66d1c1c7824 */ /* 0x000fe400078e02ff */
[----:B------:R-:W-:-:S04]  /*1020*/  IMAD.WIDE.U32 R10, R23, -0x21131993, R8 ;  /* 0xdeece66d170a7825 */ /* 0x000fc800078e0008 */
[----:B------:R-:W-:Y:S01]  /*1030*/  IMAD R23, R23, 0x5, R28 ;  /* 0x0000000517177824 */ /* 0x000fe200078e021c */
[----:B------:R-:W-:-:S03]  /*1040*/  LOP3.LUT R10, R10, R27, RZ, 0xc0, !PT ;  /* 0x0000001b0a0a7212 */ /* 0x000fc600078ec0ff */
[----:B------:R-:W-:-:S05]  /*1050*/  IMAD.IADD R23, R11, 0x1, R23 ;  /* 0x000000010b177824 */ /* 0x000fca00078e0217 */
[----:B------:R-:W-:-:S04]  /*1060*/  LOP3.LUT R23, R23, R22, RZ, 0xc0, !PT ;  /* 0x0000001617177212 */ /* 0x000fc800078ec0ff */
[----:B------:R-:W-:-:S04]  /*1070*/  SHF.L.U64.HI R23, R10, 0xf, R23 ;  /* 0x0000000f0a177819 */ /* 0x000fc80000010217 */
[----:B------:R-:W-:Y:S01]  /*1080*/  SHF.R.S32.HI R25, RZ, 0x1f, R23 ;  /* 0x0000001fff197819 */ /* 0x000fe20000011417 */
[----:B------:R-:W-:-:S04]  /*1090*/  IMAD.WIDE.U32 R10, R23, R12, RZ ;  /* 0x0000000c170a7225 */ /* 0x000fc800078e00ff */
[----:B------:R-:W-:-:S04]  /*10a0*/  IMAD R25, R25, R12, RZ ;  /* 0x0000000c19197224 */ /* 0x000fc800078e02ff */
[----:B------:R-:W-:-:S05]  /*10b0*/  IMAD.IADD R25, R11, 0x1, R25 ;  /* 0x000000010b197824 */ /* 0x000fca00078e0219 */
[----:B------:R-:W-:-:S07]  /*10c0*/  SHF.R.U64 R25, R10, 0x1f, R25 ;  /* 0x0000001f0a197819 */ /* 0x000fce0000001219 */
.L_x_12:
[----:B------:R-:W0:Y:S02]  /*10d0*/  LDCU UR4, c[0x3][URZ] ;  /* 0x00c00000ff0477ac */ /* 0x000e240008000800 */
[----:B0-----:R-:W-:-:S05]  /*10e0*/  IMAD R25, R21, UR4, R25 ;  /* 0x0000000415197c24 */ /* 0x001fca000f8e0219 */
[----:B------:R-:W-:-:S13]  /*10f0*/  ISETP.NE.AND P0, PT, R25, R20, PT ;  /* 0x000000141900720c */ /* 0x000fda0003f05270 */
[----:B------:R-:W-:Y:S05]  /*1100*/  @P0 BREAK.RELIABLE B0 ;  /* 0x0000000000000942 */ /* 0x000fea0003800100 */
[----:B------:R-:W-:Y:S05]  /*1110*/  @P0 BRA `(.L_x_8) ;  /* 0x0000000800dc0947 */ /* 0x000fea0003800000 */
[----:B------:R-:W2:Y:S01]  /*1120*/  LDG.E R23, desc[UR8][R6.64+0x8] ;  /* 0x0000080806177981 */ /* 0x000ea2000c1e1900 */
[----:B------:R-:W-:Y:S01]  /*1130*/  SHF.R.S32.HI R5, RZ, 0x1f, R19 ;  /* 0x0000001fff057819 */ /* 0x000fe20000011413 */
[-C--:B------:R-:W-:Y:S01]  /*1140*/  IMAD R10, R16, R19.reuse, RZ ;  /* 0x00000013100a7224 */ /* 0x080fe200078e02ff */
[----:B------:R-:W-:Y:S01]  /*1150*/  SHF.R.S32.HI R29, RZ, 0x1f, R20 ;  /* 0x0000001fff1d7819 */ /* 0x000fe20000011414 */
[----:B------:R-:W-:Y:S02]  /*1160*/  IMAD R24, R18, R20, RZ ;  /* 0x0000001412187224 */ /* 0x000fe400078e02ff */
[----:B------:R-:W-:Y:S01]  /*1170*/  IMAD R25, R5, R14, R10 ;  /* 0x0000000e05197224 */ /* 0x000fe200078e020a */
[----:B------:R-:W-:Y:S01]  /*1180*/  SHF.L.U64.HI R5, R13, 0x14, R0 ;  /* 0x000000140d057819 */ /* 0x000fe20000010200 */
[----:B------:R-:W-:-:S03]  /*1190*/  IMAD.WIDE.U32 R10, R14, R19, RZ ;  /* 0x000000130e0a7225 */ /* 0x000fc600078e00ff */
[----:B------:R-:W-:Y:S01]  /*11a0*/  LOP3.LUT R5, R5, 0xffff, RZ, 0xc0, !PT ;  /* 0x0000ffff05057812 */ /* 0x000fe200078ec0ff */
[----:B------:R-:W-:Y:S01]  /*11b0*/  IMAD R29, R29, R15, R24 ;  /* 0x0000000f1d1d7224 */ /* 0x000fe200078e0218 */
[----:B------:R-:W-:Y:S01]  /*11c0*/  IADD3 R19, PT, PT, R11, R25, RZ ;  /* 0x000000190b137210 */ /* 0x000fe20007ffe0ff */
[----:B------:R-:W-:-:S04]  /*11d0*/  IMAD.WIDE.U32 R20, R15, R20, RZ ;  /* 0x000000140f147225 */ /* 0x000fc800078e00ff */
[----:B------:R-:W-:Y:S01]  /*11e0*/  IMAD.IADD R11, R21, 0x1, R29 ;  /* 0x00000001150b7824 */ /* 0x000fe200078e021d */
[----:B------:R-:W-:-:S04]  /*11f0*/  LOP3.LUT R20, R4, R10, R20, 0x96, !PT ;  /* 0x0000000a04147212 */ /* 0x000fc800078e9614 */
[----:B------:R-:W-:Y:S02]  /*1200*/  LOP3.LUT R11, R5, R19, R11, 0x96, !PT ;  /* 0x00000013050b7212 */ /* 0x000fe400078e960b */
[----:B------:R-:W-:Y:S02]  /*1210*/  LOP3.LUT R19, R27, 0xdeece66d, R20, 0x60, !PT ;  /* 0xdeece66d1b137812 */ /* 0x000fe400078e6014 */
[----:B------:R-:W-:-:S05]  /*1220*/  LOP3.LUT R10, R22, 0x5, R11, 0x60, !PT ;  /* 0x00000005160a7812 */ /* 0x000fca00078e600b */
[----:B------:R-:W-:Y:S02]  /*1230*/  IMAD R20, R10, -0x21131993, RZ ;  /* 0xdeece66d0a147824 */ /* 0x000fe400078e02ff */
[----:B------:R-:W-:-:S04]  /*1240*/  IMAD.WIDE.U32 R10, R19, -0x21131993, R8 ;  /* 0xdeece66d130a7825 */ /* 0x000fc800078e0008 */
[----:B------:R-:W-:-:S04]  /*1250*/  IMAD R19, R19, 0x5, R20 ;  /* 0x0000000513137824 */ /* 0x000fc800078e0214 */
[----:B------:R-:W-:Y:S01]  /*1260*/  IMAD.IADD R19, R11, 0x1, R19 ;  /* 0x000000010b137824 */ /* 0x000fe200078e0213 */
[----:B------:R-:W-:-:S04]  /*1270*/  LOP3.LUT R11, R10, R27, RZ, 0xc0, !PT ;  /* 0x0000001b0a0b7212 */ /* 0x000fc800078ec0ff */
[----:B------:R-:W-:-:S04]  /*1280*/  LOP3.LUT R20, R19, R22, RZ, 0xc0, !PT ;  /* 0x0000001613147212 */ /* 0x000fc800078ec0ff */
[----:B------:R-:W-:-:S04]  /*1290*/  SHF.L.U64.HI R10, R11, 0xf, R20 ;  /* 0x0000000f0b0a7819 */ /* 0x000fc80000010214 */
[----:B------:R-:W-:-:S04]  /*12a0*/  SHF.R.S32.HI R10, RZ, 0x1d, R10 ;  /* 0x0000001dff0a7819 */ /* 0x000fc8000001140a */
[----:B--2---:R-:W-:-:S13]  /*12b0*/  ISETP.NE.AND P0, PT, R23, R10, PT ;  /* 0x0000000a1700720c */ /* 0x004fda0003f05270 */
[----:B------:R-:W-:Y:S05]  /*12c0*/  @P0 BREAK.RELIABLE B0 ;  /* 0x0000000000000942 */ /* 0x000fea0003800100 */
[----:B------:R-:W-:Y:S05]  /*12d0*/  @P0 BRA `(.L_x_8) ;  /* 0x00000008006c0947 */ /* 0x000fea0003800000 */
[----:B------:R-:W2:Y:S01]  /*12e0*/  LDG.E.U8 R10, desc[UR8][R6.64+0x10] ;  /* 0x00001008060a7981 */ /* 0x000ea2000c1e1100 */
[----:B------:R-:W-:Y:S01]  /*12f0*/  BSSY.RECONVERGENT B2, `(.L_x_13) ;  /* 0x0000081000027945 */ /* 0x000fe20003800200 */
[----:B--2---:R-:W-:Y:S01]  /*1300*/  ISETP.NE.AND P0, PT, R10, RZ, PT ;  /* 0x000000ff0a00720c */ /* 0x004fe20003f05270 */
[----:B------:R-:W-:-:S12]  /*1310*/  IMAD.MOV.U32 R10, RZ, RZ, R20 ;  /* 0x000000ffff0a7224 */ /* 0x000fd800078e0014 */
[----:B------:R-:W-:Y:S05]  /*1320*/  @!P0 BRA `(.L_x_14) ;  /* 0x0000000000fc8947 */ /* 0x000fea0003800000 */
[----:B------:R-:W0:Y:S01]  /*1330*/  LDC R19, c[0x3][0x4c] ;  /* 0x00c01300ff137b82 */ /* 0x000e220000000800 */
[----:B------:R-:W-:Y:S01]  /*1340*/  IMAD.MOV.U32 R20, RZ, RZ, RZ ;  /* 0x000000ffff147224 */ /* 0x000fe200078e00ff */
[----:B0-----:R-:W-:-:S13]  /*1350*/  ISETP.GE.AND P0, PT, R19, 0x1, PT ;  /* 0x000000011300780c */ /* 0x001fda0003f06270 */
[----:B------:R-:W-:Y:S05]  /*1360*/  @!P0 BRA `(.L_x_15) ;  /* 0x0000000000dc8947 */ /* 0x000fea0003800000 */
[----:B------:R-:W-:-:S09]  /*1370*/  UISETP.GE.U32.AND UP0, UPT, UR7, 0x2, UPT ;  /* 0x000000020700788c */ /* 0x000fd2000bf06070 */
[----:B------:R-:W-:Y:S05]  /*1380*/  BRA.U !UP0, `(.L_x_16) ;  /* 0x0000000108a47547 */ /* 0x000fea000b800000 */
[-C--:B------:R-:W-:Y:S01]  /*1390*/  IABS R8, R19.reuse ;  /* 0x0000001300087213 */ /* 0x080fe20000000000 */
[----:B------:R-:W-:Y:S01]  /*13a0*/  BSSY.RECONVERGENT B3, `(.L_x_17) ;  /* 0x0000026000037945 */ /* 0x000fe20003800200 */
[----:B------:R-:W-:Y:S02]  /*13b0*/  ISETP.NE.AND P0, PT, R19, RZ, PT ;  /* 0x000000ff1300720c */ /* 0x000fe40003f05270 */
[----:B------:R-:W0:Y:S01]  /*13c0*/  I2F.U32.RP R22, R8 ;  /* 0x0000000800167306 */ /* 0x000e220000209000 */
[----:B------:R-:W-:-:S07]  /*13d0*/  LOP3.LUT R19, RZ, R19, RZ, 0x33, !PT ;  /* 0x00000013ff137212 */ /* 0x000fce00078e33ff */
[----:B0-----:R-:W0:Y:S02]  /*13e0*/  MUFU.RCP R22, R22 ;  /* 0x0000001600167308 */ /* 0x001e240000001000 */
[----:B0-----:R-:W-:-:S06]  /*13f0*/  VIADD R20, R22, 0xffffffe ;  /* 0x0ffffffe16147836 */ /* 0x001fcc0000000000 */
[----:B------:R0:W1:Y:S02]  /*1400*/  F2I.FTZ.U32.TRUNC.NTZ R21, R20 ;  /* 0x0000001400157305 */ /* 0x000064000021f000 */
[----:B0-----:R-:W-:Y:S02]  /*1410*/  IMAD.MOV.U32 R20, RZ, RZ, RZ ;  /* 0x000000ffff147224 */ /* 0x001fe400078e00ff */
[----:B-1----:R-:W-:-:S04]  /*1420*/  IMAD.MOV R9, RZ, RZ, -R21 ;  /* 0x000000ffff097224 */ /* 0x002fc800078e0a15 */
[----:B------:R-:W-:-:S04]  /*1430*/  IMAD R9, R9, R8, RZ ;  /* 0x0000000809097224 */ /* 0x000fc800078e02ff */
[----:B------:R-:W-:-:S07]  /*1440*/  IMAD.HI.U32 R9, R21, R9, R20 ;  /* 0x0000000915097227 */ /* 0x000fce00078e0014 */
.L_x_18:
[----:B------:R-:W0:Y:S01]  /*1450*/  LDCU.64 UR4, c[0x3][0x38] ;  /* 0x00c00700ff0477ac */ /* 0x000e220008000a00 */
[----:B------:R-:W1:Y:S01]  /*1460*/  LDC R22, c[0x3][0x4c] ;  /* 0x00c01300ff167b82 */ /* 0x000e620000000800 */
[----:B------:R-:W-:Y:S02]  /*1470*/  IMAD R10, R10, -0x21131993, RZ ;  /* 0xdeece66d0a0a7824 */ /* 0x000fe400078e02ff */
[----:B------:R-:W-:Y:S02]  /*1480*/  IMAD.MOV.U32 R20, RZ, RZ, 0xb ;  /* 0x0000000bff147424 */ /* 0x000fe400078e00ff */
[----:B------:R-:W-:Y:S02]  /*1490*/  IMAD.MOV.U32 R21, RZ, RZ, 0x0 ;  /* 0x00000000ff157424 */ /* 0x000fe400078e00ff */
[C---:B------:R-:W-:Y:S02]  /*14a0*/  IMAD R23, R11.reuse, 0x5, R10 ;  /* 0x000000050b177824 */ /* 0x040fe400078e020a */
[----:B------:R-:W-:-:S04]  /*14b0*/  IMAD.WIDE.U32 R20, R11, -0x21131993, R20 ;  /* 0xdeece66d0b147825 */ /* 0x000fc800078e0014 */
[----:B------:R-:W-:Y:S01]  /*14c0*/  IMAD.IADD R10, R21, 0x1, R23 ;  /* 0x00000001150a7824 */ /* 0x000fe200078e0217 */
[----:B0-----:R-:W-:-:S04]  /*14d0*/  LOP3.LUT R11, R20, UR4, RZ, 0xc0, !PT ;  /* 0x00000004140b7c12 */ /* 0x001fc8000f8ec0ff */
[----:B------:R-:W-:-:S04]  /*14e0*/  LOP3.LUT R10, R10, UR5, RZ, 0xc0, !PT ;  /* 0x000000050a0a7c12 */ /* 0x000fc8000f8ec0ff */
[----:B------:R-:W-:Y:S02]  /*14f0*/  SHF.R.U64 R25, R11, 0x11, R10 ;  /* 0x000000110b197819 */ /* 0x000fe4000000120a */
[----:B-1----:R-:W-:Y:S02]  /*1500*/  IABS R20, R22 ;  /* 0x0000001600147213 */ /* 0x002fe40000000000 */
[----:B------:R-:W-:Y:S02]  /*1510*/  IABS R21, R25 ;  /* 0x0000001900157213 */ /* 0x000fe40000000000 */
[----:B------:R-:W-:Y:S01]  /*1520*/  ISETP.GE.AND P2, PT, R25, RZ, PT ;  /* 0x000000ff1900720c */ /* 0x000fe20003f46270 */
[----:B------:R-:W-:Y:S02]  /*1530*/  IMAD.MOV R23, RZ, RZ, -R20 ;  /* 0x000000ffff177224 */ /* 0x000fe400078e0a14 */
[----:B------:R-:W-:-:S04]  /*1540*/  IMAD.HI.U32 R20, R9, R21, RZ ;  /* 0x0000001509147227 */ /* 0x000fc800078e00ff */
[----:B------:R-:W-:Y:S01]  /*1550*/  IMAD R21, R20, R23, R21 ;  /* 0x0000001714157224 */ /* 0x000fe200078e0215 */
[----:B------:R-:W-:-:S04]  /*1560*/  IABS R20, R22 ;  /* 0x0000001600147213 */ /* 0x000fc80000000000 */
        /* <DEDUP_REMOVED lines=10> */
.L_x_17:
[----:B------:R-:W-:Y:S05]  /*1610*/  BRA `(.L_x_15) ;  /* 0x0000000000307947 */ /* 0x000fea0003800000 */
.L_x_16:
        /* <DEDUP_REMOVED lines=12> */
.L_x_15:
[----:B------:R-:W-:Y:S02]  /*16e0*/  UMOV UR4, 0xa0 ;  /* 0x000000a000047882 */ /* 0x000fe40000000000 */
[----:B------:R-:W-:-:S06]  /*16f0*/  LEA R20, R20, UR4, 0x2 ;  /* 0x0000000414147c11 */ /* 0x000fcc000f8e10ff */
[----:B------:R-:W1:Y:S01]  /*1700*/  LDC R20, c[0x3][R20] ;  /* 0x00c0000014147b82 */ /* 0x000e620000000800 */
[----:B------:R-:W-:Y:S05]  /*1710*/  BRA `(.L_x_19) ;  /* 0x0000000000f87947 */ /* 0x000fea0003800000 */
.L_x_14:
        /* <DEDUP_REMOVED lines=18> */
.L_x_23:
        /* <DEDUP_REMOVED lines=28> */
.L_x_22:
[----:B------:R-:W-:Y:S05]  /*1a00*/  BRA `(.L_x_20) ;  /* 0x0000000000307947 */ /* 0x000fea0003800000 */
.L_x_21:
        /* <DEDUP_REMOVED lines=12> */
.L_x_20:
[----:B------:R-:W-:Y:S02]  /*1ad0*/  UMOV UR4, 0x50 ;  /* 0x0000005000047882 */ /* 0x000fe40000000000 */
[----:B------:R-:W-:-:S06]  /*1ae0*/  LEA R20, R20, UR4, 0x2 ;  /* 0x0000000414147c11 */ /* 0x000fcc000f8e10ff */
[----:B------:R-:W0:Y:S02]  /*1af0*/  LDC R20, c[0x3][R20] ;  /* 0x00c0000014147b82 */ /* 0x000e240000000800 */
.L_x_19:
[----:B------:R-:W-:Y:S05]  /*1b00*/  BSYNC.RECONVERGENT B2 ;  /* 0x0000000000027941 */ /* 0x000fea0003800200 */
.L_x_13:
[----:B------:R-:W0:Y:S02]  /*1b10*/  LDG.E R7, desc[UR8][R6.64+0xc] ;  /* 0x00000c0806077981 */ /* 0x000e24000c1e1900 */
[----:B01----:R-:W-:-:S13]  /*1b20*/  ISETP.NE.AND P0, PT, R20, R7, PT ;  /* 0x000000071400720c */ /* 0x003fda0003f05270 */
[----:B------:R-:W-:Y:S05]  /*1b30*/  @P0 BREAK.RELIABLE B0 ;  /* 0x0000000000000942 */ /* 0x000fea0003800100 */
[----:B------:R-:W-:Y:S05]  /*1b40*/  @P0 BRA `(.L_x_8) ;  /* 0x0000000000500947 */ /* 0x000fea0003800000 */
[----:B------:R-:W0:Y:S01]  /*1b50*/  LDCU UR4, c[0x0][0x398] ;  /* 0x00007300ff0477ac */ /* 0x000e220008000800 */
[----:B------:R-:W-:-:S05]  /*1b60*/  VIADD R17, R17, 0x1 ;  /* 0x0000000111117836 */ /* 0x000fca0000000000 */
[----:B0-----:R-:W-:-:S13]  /*1b70*/  ISETP.NE.AND P0, PT, R17, UR4, PT ;  /* 0x0000000411007c0c */ /* 0x001fda000bf05270 */
[----:B------:R-:W-:Y:S05]  /*1b80*/  @P0 BRA `(.L_x_24) ;  /* 0xffffffe800580947 */ /* 0x000fea000383ffff */
[----:B------:R-:W-:Y:S05]  /*1b90*/  BSYNC.RELIABLE B0 ;  /* 0x0000000000007941 */ /* 0x000fea0003800100 */
.L_x_3:
[----:B------:R-:W0:Y:S01]  /*1ba0*/  S2R R9, SR_LANEID ;  /* 0x0000000000097919 */ /* 0x000e220000000000 */
[----:B------:R-:W-:Y:S01]  /*1bb0*/  VOTEU.ANY UR4, UPT, PT ;  /* 0x0000000000047886 */ /* 0x000fe200038e0100 */
[----:B------:R-:W1:Y:S01]  /*1bc0*/  LDC.64 R6, c[0x0][0x3a8] ;  /* 0x0000ea00ff067b82 */ /* 0x000e620000000a00 */
[----:B------:R-:W0:Y:S08]  /*1bd0*/  FLO.U32 R10, UR4 ;  /* 0x00000004000a7d00 */ /* 0x000e3000080e0000 */
[----:B------:R-:W1:Y:S01]  /*1be0*/  POPC R15, UR4 ;  /* 0x00000004000f7d09 */ /* 0x000e620008000000 */
[----:B0-----:R-:W-:Y:S01]  /*1bf0*/  ISETP.EQ.U32.AND P0, PT, R10, R9, PT ;  /* 0x000000090a00720c */ /* 0x001fe20003f02070 */
[----:B------:R-:W0:Y:S01]  /*1c00*/  S2R R14, SR_LTMASK ;  /* 0x00000000000e7919 */ /* 0x000e220000003900 */
[----:B------:R-:W2:Y:S11]  /*1c10*/  LDC.64 R8, c[0x0][0x3a0] ;  /* 0x0000e800ff087b82 */ /* 0x000eb60000000a00 */
[----:B-1----:R-:W3:Y:S01]  /*1c20*/  @P0 ATOMG.E.ADD.STRONG.GPU PT, R7, desc[UR8][R6.64], R15 ;  /* 0x8000000f060709a8 */ /* 0x002ee200081ef108 */
[----:B0-----:R-:W-:-:S06]  /*1c30*/  LOP3.LUT R14, R14, UR4, RZ, 0xc0, !PT ;  /* 0x000000040e0e7c12 */ /* 0x001fcc000f8ec0ff */
[----:B------:R-:W0:Y:S01]  /*1c40*/  POPC R14, R14 ;  /* 0x0000000e000e7309 */ /* 0x000e220000000000 */
[----:B---3--:R-:W0:Y:S02]  /*1c50*/  SHFL.IDX PT, R11, R7, R10, 0x1f ;  /* 0x00001f0a070b7589 */ /* 0x008e2400000e0000 */
[----:B0-----:R-:W-:-:S04]  /*1c60*/  IMAD.IADD R11, R11, 0x1, R14 ;  /* 0x000000010b0b7824 */ /* 0x001fc800078e020e */
[----:B--2---:R-:W-:-:S05]  /*1c70*/  IMAD.WIDE.U32 R8, R11, 0x8, R8 ;  /* 0x000000080b087825 */ /* 0x004fca00078e0008 */
[----:B------:R0:W-:Y:S02]  /*1c80*/  STG.E.64 desc[UR8][R8.64], R4 ;  /* 0x0000000408007986 */ /* 0x0001e4000c101b08 */
.L_x_8:
[----:B------:R-:W-:Y:S05]  /*1c90*/  BSYNC.RECONVERGENT B1 ;  /* 0x0000000000017941 */ /* 0x000fea0003800200 */
.L_x_2:
[----:B------:R-:W1:Y:S01]  /*1ca0*/  LDCU UR4, c[0x0][0x388] ;  /* 0x00007100ff0477ac */ /* 0x000e620008000800 */
[----:B------:R-:W-:-:S05]  /*1cb0*/  IADD3 R13, P0, PT, R2, R13, RZ ;  /* 0x0000000d020d7210 */ /* 0x000fca0007f1e0ff */
[----:B------:R-:W-:Y:S01]  /*1cc0*/  IMAD.X R0, R3, 0x1, R0, P0 ;  /* 0x0000000103007824 */ /* 0x000fe200000e0600 */
[----:B-1----:R-:W-:-:S06]  /*1cd0*/  UIMAD.WIDE.U32 UR4, UR4, 0x10000000, URZ ;  /* 0x10000000040478a5 */ /* 0x002fcc000f8e00ff */
[----:B------:R-:W-:-:S04]  /*1ce0*/  ISETP.GE.U32.AND P0, PT, R13, UR4, PT ;  /* 0x000000040d007c0c */ /* 0x000fc8000bf06070 */
[----:B------:R-:W-:-:S13]  /*1cf0*/  ISETP.GE.U32.AND.EX P0, PT, R0, UR5, PT, P0 ;  /* 0x0000000500007c0c */ /* 0x000fda000bf06100 */
[----:B------:R-:W-:Y:S05]  /*1d00*/  @!P0 BRA `(.L_x_25) ;  /* 0xffffffe400248947 */ /* 0x000fea000383ffff */
[----:B------:R-:W-:Y:S05]  /*1d10*/  EXIT ;  /* 0x000000000000794d */ /* 0x000fea0003800000 */
.L_x_1:
[----:B------:R-:W-:Y:S05]  /*1d20*/  YIELD ;  /* 0x0000000000007946 */ /* 0x000fea0003800000 */
[----:B0-----:R-:W0:Y:S01]  /*1d30*/  LDCU.64 UR4, c[0x0][0x380] ;  /* 0x00007000ff0477ac */ /* 0x001e220008000a00 */
[--C-:B------:R-:W-:Y:S01]  /*1d40*/  SHF.R.U64 R10, R13, 0x1a, R0.reuse ;  /* 0x0000001a0d0a7819 */ /* 0x100fe20000001200 */
[----:B-1----:R-:W1:Y:S01]  /*1d50*/  LDC.64 R6, c[0x3][0x38] ;  /* 0x00c00e00ff067b82 */ /* 0x002e620000000a00 */
[----:B------:R-:W-:Y:S02]  /*1d60*/  SHF.R.U32.HI R4, RZ, 0x1a, R0 ;  /* 0x0000001aff047819 */ /* 0x000fe40000011600 */
[----:B------:R-:W-:-:S02]  /*1d70*/  LOP3.LUT R10, R10, 0xfffffffc, RZ, 0xc0, !PT ;  /* 0xfffffffc0a0a7812 */ /* 0x000fc400078ec0ff */
[----:B------:R-:W-:Y:S02]  /*1d80*/  LOP3.LUT R4, R4, 0x3, RZ, 0xc0, !PT ;  /* 0x0000000304047812 */ /* 0x000fe400078ec0ff */
[----:B0-----:R-:W-:Y:S01]  /*1d90*/  IADD3 R10, P0, PT, R10, UR4, RZ ;  /* 0x000000040a0a7c10 */ /* 0x001fe2000ff1e0ff */
[----:B------:R-:W-:Y:S01]  /*1da0*/  IMAD.SHL.U32 R9, R13, 0x100000, RZ ;  /* 0x001000000d097824 */ /* 0x000fe200078e00ff */
[----:B------:R-:W0:Y:S02]  /*1db0*/  LDCU UR4, c[0x3][0x4c] ;  /* 0x00c00980ff0477ac */ /* 0x000e240008000800 */
[----:B------:R-:W-:-:S05]  /*1dc0*/  IADD3.X R11, PT, PT, R4, UR5, RZ, P0, !PT ;  /* 0x00000005040b7c10 */ /* 0x000fca00087fe4ff */
[----:B------:R-:W2:Y:S01]  /*1dd0*/  LDG.E R10, desc[UR8][R10.64] ;  /* 0x000000080a0a7981 */ /* 0x000ea2000c1e1900 */
[----:B------:R-:W-:Y:S01]  /*1de0*/  SHF.L.U64.HI R4, R13, 0x14, R0 ;  /* 0x000000140d047819 */ /* 0x000fe20000010200 */
[----:B------:R-:W-:Y:S01]  /*1df0*/  IMAD.MOV.U32 R8, RZ, RZ, 0xb ;  /* 0x0000000bff087424 */ /* 0x000fe200078e00ff */
[----:B------:R-:W-:Y:S02]  /*1e00*/  BSSY.RECONVERGENT B2, `(.L_x_26) ;  /* 0x00001c6000027945 */ /* 0x000fe40003800200 */
[----:B------:R-:W-:-:S04]  /*1e10*/  LOP3.LUT R5, R4, 0xffff, RZ, 0xc0, !PT ;  /* 0x0000ffff04057812 */ /* 0x000fc800078ec0ff */
[----:B-1----:R-:W-:Y:S01]  /*1e20*/  LOP3.LUT R12, R7, 0x5, R5, 0x60, !PT ;  /* 0x00000005070c7812 */ /* 0x002fe200078e6005 */
[----:B0-----:R-:W-:-:S04]  /*1e30*/  UISETP.GE.AND UP0, UPT, UR4, 0x1, UPT ;  /* 0x000000010400788c */ /* 0x001fc8000bf06270 */
        /* <DEDUP_REMOVED lines=25> */
[----:B------:R-:W-:-:S04]  /*1fd0*/  IMAD R11, R15, 0x5, R10 ;  /* 0x000000050f0b7824 */ /* 0x000fc800078e020a */
        /* <DEDUP_REMOVED lines=8> */
[----:B------:R-:W-:Y:S01]  /*2060*/  LEA.HI.X.SX32 R14, R14, R7, 0x1, P1 ;  /* 0x000000070e0e7211 */ /* 0x000fe200008f0eff */
[----:B------:R-:W-:Y:S08]  /*2070*/  BRA.U !UP0, `(.L_x_27) ;  /* 0x0000000d089c7547 */ /* 0x000ff0000b800000 */
[----:B------:R-:W-:Y:S01]  /*2080*/  BSSY.RELIABLE B1, `(.L_x_28) ;  /* 0x00000e5000017945 */ /* 0x000fe20003800100 */
[----:B------:R-:W-:-:S07]  /*2090*/  IMAD.MOV.U32 R15, RZ, RZ, RZ ;  /* 0x000000ffff0f7224 */ /* 0x000fce00078e00ff */
.L_x_41:
[----:B0-----:R-:W0:Y:S08]  /*20a0*/  LDC.64 R6, c[0x0][0x390] ;  /* 0x0000e400ff067b82 */ /* 0x001e300000000a00 */
[----:B------:R-:W1:Y:S01]  /*20b0*/  LDC R8, c[0x3][RZ] ;  /* 0x00c00000ff087b82 */ /* 0x000e620000000800 */
[----:B0-----:R-:W-:-:S05]  /*20c0*/  IMAD.WIDE.U32 R6, R15, 0x14, R6 ;  /* 0x000000140f067825 */ /* 0x001fca00078e0006 */
[----:B------:R-:W2:Y:S04]  /*20d0*/  LDG.E R17, desc[UR8][R6.64] ;  /* 0x0000000806117981 */ /* 0x000ea8000c1e1900 */
[----:B------:R-:W3:Y:S01]  /*20e0*/  LDG.E R16, desc[UR8][R6.64+0x4] ;  /* 0x0000040806107981 */ /* 0x000ee2000c1e1900 */
[----:B-1----:R-:W-:-:S04]  /*20f0*/  IABS R25, R8 ;  /* 0x0000000800197213 */ /* 0x002fc80000000000 */
[----:B------:R-:W0:Y:S08]  /*2100*/  I2F.RP R9, R25 ;  /* 0x0000001900097306 */ /* 0x000e300000209400 */
[----:B0-----:R-:W0:Y:S02]  /*2110*/  MUFU.RCP R9, R9 ;  /* 0x0000000900097308 */ /* 0x001e240000001000 */
[----:B0-----:R-:W-:-:S06]  /*2120*/  VIADD R21, R9, 0xffffffe ;  /* 0x0ffffffe09157836 */ /* 0x001fcc0000000000 */
[----:B------:R-:W0:Y:S02]  /*2130*/  F2I.FTZ.U32.TRUNC.NTZ R19, R21 ;  /* 0x0000001500137305 */ /* 0x000e24000021f000 */
[----:B0-----:R-:W-:-:S04]  /*2140*/  IMAD.MOV R18, RZ, RZ, -R19 ;  /* 0x000000ffff127224 */ /* 0x001fc800078e0a13 */
[----:B------:R-:W-:Y:S02]  /*2150*/  IMAD R23, R18, R25, RZ ;  /* 0x0000001912177224 */ /* 0x000fe400078e02ff */
[----:B------:R-:W-:-:S04]  /*2160*/  IMAD.MOV.U32 R18, RZ, RZ, RZ ;  /* 0x000000ffff127224 */ /* 0x000fc800078e00ff */
[----:B------:R-:W-:Y:S01]  /*2170*/  IMAD.HI.U32 R23, R19, R23, R18 ;  /* 0x0000001713177227 */ /* 0x000fe200078e0012 */
[----:B--2---:R-:W-:Y:S02]  /*2180*/  IABS R22, R17 ;  /* 0x0000001100167213 */ /* 0x004fe40000000000 */
[----:B---3--:R-:W-:-:S03]  /*2190*/  IABS R20, R16 ;  /* 0x0000001000147213 */ /* 0x008fc60000000000 */
[----:B------:R-:W-:Y:S02]  /*21a0*/  IMAD.MOV.U32 R18, RZ, RZ, R22 ;  /* 0x000000ffff127224 */ /* 0x000fe400078e0016 */
[----:B------:R-:W-:-:S04]  /*21b0*/  IMAD.HI.U32 R19, R23, R20, RZ ;  /* 0x0000001417137227 */ /* 0x000fc800078e00ff */
[----:B------:R-:W-:-:S04]  /*21c0*/  IMAD.HI.U32 R9, R23, R18, RZ ;  /* 0x0000001217097227 */ /* 0x000fc800078e00ff */
[----:B------:R-:W-:Y:S01]  /*21d0*/  IMAD.MOV R23, RZ, RZ, -R19 ;  /* 0x000000ffff177224 */ /* 0x000fe200078e0a13 */
[----:B------:R-:W-:-:S03]  /*21e0*/  IADD3 R21, PT, PT, -R9, RZ, RZ ;  /* 0x000000ff09157210 */ /* 0x000fc60007ffe1ff */
[C---:B------:R-:W-:Y:S02]  /*21f0*/  IMAD R20, R25.reuse, R23, R20 ;  /* 0x0000001719147224 */ /* 0x040fe400078e0214 */
[----:B------:R-:W-:-:S03]  /*2200*/  IMAD R18, R25, R21, R18 ;  /* 0x0000001519127224 */ /* 0x000fc600078e0212 */
[C---:B------:R-:W-:Y:S02]  /*2210*/  ISETP.GT.U32.AND P4, PT, R25.reuse, R20, PT ;  /* 0x000000141900720c */ /* 0x040fe40003f84070 */
[----:B------:R-:W-:-:S11]  /*2220*/  ISETP.GT.U32.AND P0, PT, R25, R18, PT ;  /* 0x000000121900720c */ /* 0x000fd60003f04070 */
[--C-:B------:R-:W-:Y:S02]  /*2230*/  @!P4 IMAD.IADD R20, R20, 0x1, -R25.reuse ;  /* 0x000000011414c824 */ /* 0x100fe400078e0a19 */
[----:B------:R-:W-:-:S03]  /*2240*/  @!P0 IMAD.IADD R18, R18, 0x1, -R25 ;  /* 0x0000000112128824 */ /* 0x000fc600078e0a19 */
[-C--:B------:R-:W-:Y:S02]  /*2250*/  ISETP.GE.U32.AND P1, PT, R20, R25.reuse, PT ;  /* 0x000000191400720c */ /* 0x080fe40003f26070 */
[-C--:B------:R-:W-:Y:S02]  /*2260*/  LOP3.LUT R20, R16, R8.reuse, RZ, 0x3c, !PT ;  /* 0x0000000810147212 */ /* 0x080fe400078e3cff */
[----:B------:R-:W-:Y:S02]  /*2270*/  ISETP.GE.U32.AND P2, PT, R18, R25, PT ;  /* 0x000000191200720c */ /* 0x000fe40003f46070 */
[----:B------:R-:W-:Y:S02]  /*2280*/  LOP3.LUT R18, R17, R8, RZ, 0x3c, !PT ;  /* 0x0000000811127212 */ /* 0x000fe400078e3cff */
[----:B------:R-:W-:Y:S01]  /*2290*/  ISETP.GE.AND P3, PT, R20, RZ, PT ;  /* 0x000000ff1400720c */ /* 0x000fe20003f66270 */
[----:B------:R-:W-:Y:S01]  /*22a0*/  @!P4 VIADD R19, R19, 0x1 ;  /* 0x000000011313c836 */ /* 0x000fe20000000000 */
[----:B------:R-:W-:Y:S01]  /*22b0*/  ISETP.GE.AND P4, PT, R18, RZ, PT ;  /* 0x000000ff1200720c */ /* 0x000fe20003f86270 */
[----:B------:R-:W-:-:S02]  /*22c0*/  @!P0 VIADD R9, R9, 0x1 ;  /* 0x0000000109098836 */ /* 0x000fc40000000000 */
[----:B------:R-:W-:Y:S01]  /*22d0*/  @P1 VIADD R19, R19, 0x1 ;  /* 0x0000000113131836 */ /* 0x000fe20000000000 */
[----:B------:R-:W-:Y:S02]  /*22e0*/  ISETP.NE.AND P0, PT, R8, RZ, PT ;  /* 0x000000ff0800720c */ /* 0x000fe40003f05270 */
[----:B------:R-:W-:Y:S01]  /*22f0*/  LOP3.LUT R22, RZ, R8, RZ, 0x33, !PT ;  /* 0x00000008ff167212 */ /* 0x000fe200078e33ff */
[----:B------:R-:W-:-:S04]  /*2300*/  @P2 VIADD R9, R9, 0x1 ;  /* 0x0000000109092836 */ /* 0x000fc80000000000 */
[----:B------:R-:W-:Y:S02]  /*2310*/  @!P3 IMAD.MOV R19, RZ, RZ, -R19 ;  /* 0x000000ffff13b224 */ /* 0x000fe400078e0a13 */
[----:B------:R-:W-:-:S03]  /*2320*/  @!P4 IMAD.MOV R9, RZ, RZ, -R9 ;  /* 0x000000ffff09c224 */ /* 0x000fc600078e0a09 */
[C---:B------:R-:W-:Y:S02]  /*2330*/  SEL R21, R22.reuse, R19, !P0 ;  /* 0x0000001316157207 */ /* 0x040fe40004000000 */
[----:B------:R-:W-:-:S03]  /*2340*/  SEL R9, R22, R9, !P0 ;  /* 0x0000000916097207 */ /* 0x000fc60004000000 */
[----:B------:R-:W-:Y:S02]  /*2350*/  IMAD.MOV R23, RZ, RZ, -R21 ;  /* 0x000000ffff177224 */ /* 0x000fe400078e0a15 */
[----:B------:R-:W-:Y:S02]  /*2360*/  IMAD.MOV R19, RZ, RZ, -R9 ;  /* 0x000000ffff137224 */ /* 0x000fe400078e0a09 */
[C---:B------:R-:W-:Y:S01]  /*2370*/  IMAD R22, R8.reuse, R23, R16 ;  /* 0x0000001708167224 */ /* 0x040fe200078e0210 */
[----:B------:R-:W-:Y:S01]  /*2380*/  SHF.R.S32.HI R20, RZ, 0x1f, R20 ;  /* 0x0000001fff147819 */ /* 0x000fe20000011414 */
[----:B------:R-:W-:-:S03]  /*2390*/  IMAD R19, R8, R19, R17 ;  /* 0x0000001308137224 */ /* 0x000fc600078e0211 */
[----:B------:R-:W-:Y:S02]  /*23a0*/  ISETP.NE.AND P1, PT, R22, RZ, PT ;  /* 0x000000ff1600720c */ /* 0x000fe40003f25270 */
[----:B------:R-:W-:Y:S02]  /*23b0*/  ISETP.NE.AND P0, PT, R19, RZ, PT ;  /* 0x000000ff1300720c */ /* 0x000fe40003f05270 */
[----:B------:R-:W-:Y:S02]  /*23c0*/  SHF.R.S32.HI R18, RZ, 0x1f, R18 ;  /* 0x0000001fff127819 */ /* 0x000fe40000011412 */
[----:B------:R-:W-:Y:S02]  /*23d0*/  SEL R20, R20, RZ, P1 ;  /* 0x000000ff14147207 */ /* 0x000fe40000800000 */
[----:B------:R-:W-:-:S03]  /*23e0*/  SEL R18, R18, RZ, P0 ;  /* 0x000000ff12127207 */ /* 0x000fc60000000000 */
[----:B------:R-:W-:Y:S02]  /*23f0*/  IMAD.IADD R21, R21, 0x1, R20 ;  /* 0x0000000115157824 */ /* 0x000fe400078e0214 */
[----:B------:R-:W-:Y:S02]  /*2400*/  IMAD.IADD R9, R9, 0x1, R18 ;  /* 0x0000000109097824 */ /* 0x000fe400078e0212 */
[-C--:B------:R-:W-:Y:S02]  /*2410*/  IMAD R21, R21, R8.reuse, RZ ;  /* 0x0000000815157224 */ /* 0x080fe400078e02ff */
[----:B------:R-:W-:-:S03]  /*2420*/  IMAD R8, R9, R8, RZ ;  /* 0x0000000809087224 */ /* 0x000fc600078e02ff */
[----:B------:R-:W-:-:S04]  /*2430*/  ISETP.NE.AND P0, PT, R21, R16, PT ;  /* 0x000000101500720c */ /* 0x000fc80003f05270 */
[----:B------:R-:W-:-:S13]  /*2440*/  ISETP.NE.OR P0, PT, R8, R17, P0 ;  /* 0x000000110800720c */ /* 0x000fda0000705670 */
[----:B------:R-:W-:Y:S05]  /*2450*/  @P0 BREAK.RELIABLE B1 ;  /* 0x0000000000010942 */ /* 0x000fea0003800100 */
[----:B------:R-:W-:Y:S05]  /*2460*/  @P0 BRA `(.L_x_29) ;  /* 0x00000014007c0947 */ /* 0x000fea0003800000 */
[----:B------:R-:W2:Y:S01]  /*2470*/  LDG.E R20, desc[UR8][R6.64+0x8] ;  /* 0x0000080806147981 */ /* 0x000ea2000c1e1900 */
[----:B------:R-:W0:Y:S01]  /*2480*/  LDC.64 R8, c[0x3][0x38] ;  /* 0x00c00e00ff087b82 */ /* 0x000e220000000a00 */
[----:B------:R-:W-:Y:S01]  /*2490*/  SHF.R.S32.HI R19, RZ, 0x1f, R17 ;  /* 0x0000001fff137819 */ /* 0x000fe20000011411 */
[----:B------:R-:W-:Y:S01]  /*24a0*/  IMAD R21, R12, R17, RZ ;  /* 0x000000110c157224 */ /* 0x000fe200078e02ff */
[----:B------:R-:W-:Y:S01]  /*24b0*/  SHF.R.S32.HI R18, RZ, 0x1f, R16 ;  /* 0x0000001fff127819 */ /* 0x000fe20000011410 */
[----:B------:R-:W-:Y:S02]  /*24c0*/  IMAD R22, R14, R16, RZ ;  /* 0x000000100e167224 */ /* 0x000fe400078e02ff */
[----:B------:R-:W-:Y:S02]  /*24d0*/  IMAD R21, R19, R10, R21 ;  /* 0x0000000a13157224 */ /* 0x000fe400078e0215 */
[----:B------:R-:W-:Y:S02]  /*24e0*/  IMAD R23, R18, R11, R22 ;  /* 0x0000000b12177224 */ /* 0x000fe400078e0216 */
[----:B------:R-:W-:-:S04]  /*24f0*/  IMAD.WIDE.U32 R18, R10, R17, RZ ;  /* 0x000000110a127225 */ /* 0x000fc800078e00ff */
[----:B------:R-:W-:-:S04]  /*2500*/  IMAD.WIDE.U32 R16, R11, R16, RZ ;  /* 0x000000100b107225 */ /* 0x000fc800078e00ff */
[----:B------:R-:W-:Y:S01]  /*2510*/  IMAD.IADD R22, R19, 0x1, R21 ;  /* 0x0000000113167824 */ /* 0x000fe200078e0215 */
[----:B------:R-:W-:Y:S01]  /*2520*/  LOP3.LUT R21, R4, R18, R16, 0x96, !PT ;  /* 0x0000001204157212 */ /* 0x000fe200078e9610 */
[----:B------:R-:W-:Y:S02]  /*2530*/  IMAD.IADD R17, R17, 0x1, R23 ;  /* 0x0000000111117824 */ /* 0x000fe400078e0217 */
[----:B------:R-:W-:Y:S01]  /*2540*/  IMAD.MOV.U32 R18, RZ, RZ, 0xb ;  /* 0x0000000bff127424 */ /* 0x000fe200078e00ff */
[----:B0-----:R-:W-:Y:S01]  /*2550*/  LOP3.LUT R21, R8, 0xdeece66d, R21, 0x60, !PT ;  /* 0xdeece66d08157812 */ /* 0x001fe200078e6015 */
[----:B------:R-:W-:Y:S01]  /*2560*/  IMAD.MOV.U32 R19, RZ, RZ, 0x0 ;  /* 0x00000000ff137424 */ /* 0x000fe200078e00ff */
[----:B------:R-:W-:-:S04]  /*2570*/  LOP3.LUT R22, R5, R22, R17, 0x96, !PT ;  /* 0x0000001605167212 */ /* 0x000fc800078e9611 */
[----:B------:R-:W-:-:S05]  /*2580*/  LOP3.LUT R16, R9, 0x5, R22, 0x60, !PT ;  /* 0x0000000509107812 */ /* 0x000fca00078e6016 */
[----:B------:R-:W-:Y:S02]  /*2590*/  IMAD R22, R16, -0x21131993, RZ ;  /* 0xdeece66d10167824 */ /* 0x000fe400078e02ff */
[----:B------:R-:W-:-:S04]  /*25a0*/  IMAD.WIDE.U32 R16, R21, -0x21131993, R18 ;  /* 0xdeece66d15107825 */ /* 0x000fc800078e0012 */
[----:B------:R-:W-:Y:S01]  /*25b0*/  IMAD R21, R21, 0x5, R22 ;  /* 0x0000000515157824 */ /* 0x000fe200078e0216 */
[----:B------:R-:W-:-:S03]  /*25c0*/  LOP3.LUT R16, R16, R8, RZ, 0xc0, !PT ;  /* 0x0000000810107212 */ /* 0x000fc600078ec0ff */
[----:B------:R-:W-:-:S05]  /*25d0*/  IMAD.IADD R22, R17, 0x1, R21 ;  /* 0x0000000111167824 */ /* 0x000fca00078e0215 */
        /* <DEDUP_REMOVED lines=11> */
[----:B------:R-:W-:-:S09]  /*2690*/  UISETP.GE.U32.AND UP0, UPT, UR7, 0x2, UPT ;  /* 0x000000020700788c */ /* 0x000fd2000bf06070 */
[----:B------:R-:W-:Y:S05]  /*26a0*/  BRA.U !UP0, `(.L_x_32) ;  /* 0x0000000108a87547 */ /* 0x000fea000b800000 */
[----:B------:R-:W0:Y:S01]  /*26b0*/  LDC R20, c[0x3][0x4c] ;  /* 0x00c01300ff147b82 */ /* 0x000e220000000800 */
[----:B------:R-:W-:Y:S01]  /*26c0*/  IMAD.MOV.U32 R18, RZ, RZ, RZ ;  /* 0x000000ffff127224 */ /* 0x000fe200078e00ff */
[----:B------:R-:W-:Y:S06]  /*26d0*/  BSSY.RECONVERGENT B3, `(.L_x_33) ;  /* 0x0000026000037945 */ /* 0x000fec0003800200 */
[----:B------:R-:W1:Y:S01]  /*26e0*/  LDC R9, c[0x3][0x4c] ;  /* 0x00c01300ff097b82 */ /* 0x000e620000000800 */
[----:B0-----:R-:W-:Y:S02]  /*26f0*/  IABS R8, R20 ;  /* 0x0000001400087213 */ /* 0x001fe40000000000 */
[----:B------:R-:W-:-:S02]  /*2700*/  ISETP.NE.AND P2, PT, R20, RZ, PT ;  /* 0x000000ff1400720c */ /* 0x000fc40003f45270 */
[----:B------:R-:W0:Y:S08]  /*2710*/  I2F.U32.RP R21, R8 ;  /* 0x0000000800157306 */ /* 0x000e300000209000 */
[----:B0-----:R-:W0:Y:S02]  /*2720*/  MUFU.RCP R21, R21 ;  /* 0x0000001500157308 */ /* 0x001e240000001000 */
[----:B0-----:R-:W-:-:S06]  /*2730*/  VIADD R22, R21, 0xffffffe ;  /* 0x0ffffffe15167836 */ /* 0x001fcc0000000000 */
[----:B------:R-:W0:Y:S02]  /*2740*/  F2I.FTZ.U32.TRUNC.NTZ R19, R22 ;  /* 0x0000001600137305 */ /* 0x000e24000021f000 */
[----:B0-----:R-:W-:-:S04]  /*2750*/  IMAD.MOV R23, RZ, RZ, -R19 ;  /* 0x000000ffff177224 */ /* 0x001fc800078e0a13 */
[----:B------:R-:W-:-:S04]  /*2760*/  IMAD R23, R23, R8, RZ ;  /* 0x0000000817177224 */ /* 0x000fc800078e02ff */
[----:B------:R-:W-:Y:S01]  /*2770*/  IMAD.HI.U32 R18, R19, R23, R18 ;  /* 0x0000001713127227 */ /* 0x000fe200078e0012 */
[----:B-1----:R-:W-:-:S07]  /*2780*/  LOP3.LUT R19, RZ, R20, RZ, 0x33, !PT ;  /* 0x00000014ff137212 */ /* 0x002fce00078e33ff */
.L_x_34:
[----:B------:R-:W0:Y:S01]  /*2790*/  LDCU.64 UR4, c[0x3][0x38] ;  /* 0x00c00700ff0477ac */ /* 0x000e220008000a00 */
[----:B------:R-:W-:Y:S02]  /*27a0*/  IMAD R17, R17, -0x21131993, RZ ;  /* 0xdeece66d11117824 */ /* 0x000fe400078e02ff */
[----:B------:R-:W-:Y:S02]  /*27b0*/  IMAD.MOV.U32 R20, RZ, RZ, 0xb ;  /* 0x0000000bff147424 */ /* 0x000fe400078e00ff */
[----:B------:R-:W-:Y:S02]  /*27c0*/  IMAD.MOV.U32 R21, RZ, RZ, 0x0 ;  /* 0x00000000ff157424 */ /* 0x000fe400078e00ff */
[C---:B------:R-:W-:Y:S02]  /*27d0*/  IMAD R23, R16.reuse, 0x5, R17 ;  /* 0x0000000510177824 */ /* 0x040fe400078e0211 */
[----:B------:R-:W-:Y:S01]  /*27e0*/  IMAD.WIDE.U32 R16, R16, -0x21131993, R20 ;  /* 0xdeece66d10107825 */ /* 0x000fe200078e0014 */
[----:B------:R-:W-:-:S03]  /*27f0*/  IABS R20, R9 ;  /* 0x0000000900147213 */ /* 0x000fc60000000000 */
[----:B------:R-:W-:Y:S02]  /*2800*/  IMAD.IADD R17, R17, 0x1, R23 ;  /* 0x0000000111117824 */ /* 0x000fe400078e0217 */
[----:B------:R-:W-:Y:S01]  /*2810*/  IMAD.MOV R23, RZ, RZ, -R20 ;  /* 0x000000ffff177224 */ /* 0x000fe200078e0a14 */
[----:B0-----:R-:W-:Y:S02]  /*2820*/  LOP3.LUT R16, R16, UR4, RZ, 0xc0, !PT ;  /* 0x0000000410107c12 */ /* 0x001fe4000f8ec0ff */
[----:B------:R-:W-:-:S04]  /*2830*/  LOP3.LUT R17, R17, UR5, RZ, 0xc0, !PT ;  /* 0x0000000511117c12 */ /* 0x000fc8000f8ec0ff */
[----:B------:R-:W-:-:S04]  /*2840*/  SHF.R.U64 R22, R16, 0x11, R17 ;  /* 0x0000001110167819 */ /* 0x000fc80000001211 */
[----:B------:R-:W-:Y:S02]  /*2850*/  IABS R21, R22 ;  /* 0x0000001600157213 */ /* 0x000fe40000000000 */
[----:B------:R-:W-:-:S03]  /*2860*/  ISETP.GE.AND P1, PT, R22, RZ, PT ;  /* 0x000000ff1600720c */ /* 0x000fc60003f26270 */
        /* <DEDUP_REMOVED lines=13> */
.L_x_33:
[----:B------:R-:W-:Y:S05]  /*2940*/  BRA `(.L_x_35) ;  /* 0x0000000000347947 */ /* 0x000fea0003800000 */
.L_x_32:
[----:B------:R-:W-:Y:S01]  /*2950*/  IMAD R17, R17, -0x21131993, RZ ;  /* 0xdeece66d11117824 */ /* 0x000fe200078e02ff */
[----:B------:R-:W0:Y:S01]  /*2960*/  LDCU UR4, c[0x3][0x4c] ;  /* 0x00c00980ff0477ac */ /* 0x000e220008000800 */
[----:B------:R-:W-:-:S04]  /*2970*/  IMAD.WIDE.U32 R18, R16, -0x21131993, R18 ;  /* 0xdeece66d10127825 */ /* 0x000fc800078e0012 */
[----:B------:R-:W-:Y:S01]  /*2980*/  IMAD R17, R16, 0x5, R17 ;  /* 0x0000000510117824 */ /* 0x000fe200078e0211 */
[----:B------:R-:W-:-:S03]  /*2990*/  LOP3.LUT R8, R18, R8, RZ, 0xc0, !PT ;  /* 0x0000000812087212 */ /* 0x000fc600078ec0ff */
[----:B------:R-:W-:-:S05]  /*29a0*/  IMAD.IADD R16, R19, 0x1, R17 ;  /* 0x0000000113107824 */ /* 0x000fca00078e0211 */
[----:B------:R-:W-:-:S04]  /*29b0*/  LOP3.LUT R9, R16, R9, RZ, 0xc0, !PT ;  /* 0x0000000910097212 */ /* 0x000fc800078ec0ff */
[----:B------:R-:W-:-:S04]  /*29c0*/  SHF.L.U64.HI R8, R8, 0xf, R9 ;  /* 0x0000000f08087819 */ /* 0x000fc80000010209 */
[----:B------:R-:W-:Y:S01]  /*29d0*/  SHF.R.S32.HI R16, RZ, 0x1f, R8 ;  /* 0x0000001fff107819 */ /* 0x000fe20000011408 */
[----:B0-----:R-:W-:-:S04]  /*29e0*/  IMAD.WIDE.U32 R8, R8, UR4, RZ ;  /* 0x0000000408087c25 */ /* 0x001fc8000f8e00ff */
[----:B------:R-:W-:-:S04]  /*29f0*/  IMAD R17, R16, UR4, RZ ;  /* 0x0000000410117c24 */ /* 0x000fc8000f8e02ff */
[----:B------:R-:W-:-:S05]  /*2a00*/  IMAD.IADD R9, R9, 0x1, R17 ;  /* 0x0000000109097824 */ /* 0x000fca00078e0211 */
[----:B------:R-:W-:-:S07]  /*2a10*/  SHF.R.U64 R20, R8, 0x1f, R9 ;  /* 0x0000001f08147819 */ /* 0x000fce0000001209 */
.L_x_35:
[----:B------:R-:W-:Y:S02]  /*2a20*/  UMOV UR4, 0xa0 ;  /* 0x000000a000047882 */ /* 0x000fe40000000000 */
[----:B------:R-:W-:-:S06]  /*2a30*/  LEA R20, R20, UR4, 0x2 ;  /* 0x0000000414147c11 */ /* 0x000fcc000f8e10ff */
[----:B------:R-:W2:Y:S01]  /*2a40*/  LDC R20, c[0x3][R20] ;  /* 0x00c0000014147b82 */ /* 0x000ea20000000800 */
[----:B------:R-:W-:Y:S05]  /*2a50*/  BRA `(.L_x_36) ;  /* 0x0000000000f87947 */ /* 0x000fea0003800000 */
.L_x_31:
[----:B------:R-:W0:Y:S01]  /*2a60*/  LDC R20, c[0x3][0x48] ;  /* 0x00c01200ff147b82 */ /* 0x000e220000000800 */
[----:B------:R-:W-:Y:S01]  /*2a70*/  IMAD.MOV.U32 R21, RZ, RZ, RZ ;  /* 0x000000ffff157224 */ /* 0x000fe200078e00ff */
[----:B0-----:R-:W-:-:S13]  /*2a80*/  ISETP.GE.AND P0, PT, R20, 0x1, PT ;  /* 0x000000011400780c */ /* 0x001fda0003f06270 */
[----:B------:R-:W-:Y:S05]  /*2a90*/  @!P0 BRA `(.L_x_37) ;  /* 0x0000000000dc8947 */ /* 0x000fea0003800000 */
[----:B------:R-:W-:-:S09]  /*2aa0*/  UISETP.GE.U32.AND UP0, UPT, UR6, 0x2, UPT ;  /* 0x000000020600788c */ /* 0x000fd2000bf06070 */
[----:B------:R-:W-:Y:S05]  /*2ab0*/  BRA.U !UP0, `(.L_x_38) ;  /* 0x0000000108a47547 */ /* 0x000fea000b800000 */
[-C--:B------:R-:W-:Y:S01]  /*2ac0*/  IABS R8, R20.reuse ;  /* 0x0000001400087213 */ /* 0x080fe20000000000 */
[----:B------:R-:W0:Y:S01]  /*2ad0*/  LDC R9, c[0x3][0x48] ;  /* 0x00c01200ff097b82 */ /* 0x000e220000000800 */
[----:B------:R-:W-:Y:S01]  /*2ae0*/  IMAD.MOV.U32 R18, RZ, RZ, RZ ;  /* 0x000000ffff127224 */ /* 0x000fe200078e00ff */
[----:B------:R-:W-:Y:S01]  /*2af0*/  BSSY.RECONVERGENT B3, `(.L_x_39) ;  /* 0x0000024000037945 */ /* 0x000fe20003800200 */
[----:B------:R-:W1:Y:S01]  /*2b00*/  I2F.U32.RP R21, R8 ;  /* 0x0000000800157306 */ /* 0x000e620000209000 */
[----:B------:R-:W-:Y:S02]  /*2b10*/  ISETP.NE.AND P2, PT, R20, RZ, PT ;  /* 0x000000ff1400720c */ /* 0x000fe40003f45270 */
[----:B------:R-:W-:-:S05]  /*2b20*/  LOP3.LUT R20, RZ, R20, RZ, 0x33, !PT ;  /* 0x00000014ff147212 */ /* 0x000fca00078e33ff */
[----:B-1----:R-:W1:Y:S02]  /*2b30*/  MUFU.RCP R21, R21 ;  /* 0x0000001500157308 */ /* 0x002e640000001000 */
[----:B-1----:R-:W-:-:S06]  /*2b40*/  VIADD R19, R21, 0xffffffe ;  /* 0x0ffffffe15137836 */ /* 0x002fcc0000000000 */
[----:B------:R-:W1:Y:S02]  /*2b50*/  F2I.FTZ.U32.TRUNC.NTZ R19, R19 ;  /* 0x0000001300137305 */ /* 0x000e64000021f000 */
[----:B-1----:R-:W-:-:S04]  /*2b60*/  IMAD.MOV R23, RZ, RZ, -R19 ;  /* 0x000000ffff177224 */ /* 0x002fc800078e0a13 */
[----:B------:R-:W-:-:S04]  /*2b70*/  IMAD R23, R23, R8, RZ ;  /* 0x0000000817177224 */ /* 0x000fc800078e02ff */
[----:B0-----:R-:W-:-:S07]  /*2b80*/  IMAD.HI.U32 R18, R19, R23, R18 ;  /* 0x0000001713127227 */ /* 0x001fce00078e0012 */
.L_x_40:
[----:B------:R-:W0:Y:S01]  /*2b90*/  LDCU.64 UR4, c[0x3][0x38] ;  /* 0x00c00700ff0477ac */ /* 0x000e220008000a00 */
[----:B------:R-:W-:Y:S02]  /*2ba0*/  IMAD R17, R17, -0x21131993, RZ ;  /* 0xdeece66d11117824 */ /* 0x000fe400078e02ff */
[----:B------:R-:W-:Y:S02]  /*2bb0*/  IMAD.MOV.U32 R22, RZ, RZ, 0xb ;  /* 0x0000000bff167424 */ /* 0x000fe400078e00ff */
[----:B------:R-:W-:Y:S02]  /*2bc0*/  IMAD.MOV.U32 R23, RZ, RZ, 0x0 ;  /* 0x00000000ff177424 */ /* 0x000fe400078e00ff */
[C---:B------:R-:W-:Y:S02]  /*2bd0*/  IMAD R19, R16.reuse, 0x5, R17 ;  /* 0x0000000510137824 */ /* 0x040fe400078e0211 */
[----:B------:R-:W-:-:S04]  /*2be0*/  IMAD.WIDE.U32 R16, R16, -0x21131993, R22 ;  /* 0xdeece66d10107825 */ /* 0x000fc800078e0016 */
[----:B------:R-:W-:Y:S01]  /*2bf0*/  IMAD.IADD R19, R17, 0x1, R19 ;  /* 0x0000000111137824 */ /* 0x000fe200078e0213 */
[----:B0-----:R-:W-:-:S04]  /*2c00*/  LOP3.LUT R16, R16, UR4, RZ, 0xc0, !PT ;  /* 0x0000000410107c12 */ /* 0x001fc8000f8ec0ff */
[----:B------:R-:W-:Y:S02]  /*2c10*/  LOP3.LUT R17, R19, UR5, RZ, 0xc0, !PT ;  /* 0x0000000513117c12 */ /* 0x000fe4000f8ec0ff */
[----:B------:R-:W-:Y:S02]  /*2c20*/  IABS R19, R9 ;  /* 0x0000000900137213 */ /* 0x000fe40000000000 */
[----:B------:R-:W-:-:S03]  /*2c30*/  SHF.R.U64 R22, R16, 0x11, R17 ;  /* 0x0000001110167819 */ /* 0x000fc60000001211 */
[----:B------:R-:W-:Y:S01]  /*2c40*/  IMAD.MOV R24, RZ, RZ, -R19 ;  /* 0x000000ffff187224 */ /* 0x000fe200078e0a13 */
        /* <DEDUP_REMOVED lines=15> */
.L_x_39:
[----:B------:R-:W-:Y:S05]  /*2d40*/  BRA `(.L_x_37) ;  /* 0x0000000000307947 */ /* 0x000fea0003800000 */
.L_x_38:
        /* <DEDUP_REMOVED lines=12> */
.L_x_37:
[----:B------:R-:W-:Y:S02]  /*2e10*/  UMOV UR4, 0x50 ;  /* 0x0000005000047882 */ /* 0x000fe40000000000 */
[----:B------:R-:W-:-:S04]  /*2e20*/  LEA R21, R21, UR4, 0x2 ;  /* 0x0000000415157c11 */ /* 0x000fc8000f8e10ff */
[----:B------:R0:W1:Y:S03]  /*2e30*/  LDC R20, c[0x3][R21] ;  /* 0x00c0000015147b82 */ /* 0x0000660000000800 */
.L_x_36:
[----:B------:R-:W-:Y:S05]  /*2e40*/  BSYNC.RECONVERGENT B0 ;  /* 0x0000000000007941 */ /* 0x000fea0003800200 */
.L_x_30:
[----:B------:R-:W1:Y:S02]  /*2e50*/  LDG.E R7, desc[UR8][R6.64+0xc] ;  /* 0x00000c0806077981 */ /* 0x000e64000c1e1900 */
[----:B-12---:R-:W-:-:S13]  /*2e60*/  ISETP.NE.AND P0, PT, R20, R7, PT ;  /* 0x000000071400720c */ /* 0x006fda0003f05270 */
[----:B------:R-:W-:Y:S05]  /*2e70*/  @P0 BREAK.RELIABLE B1 ;  /* 0x0000000000010942 */ /* 0x000fea0003800100 */
[----:B------:R-:W-:Y:S05]  /*2e80*/  @P0 BRA `(.L_x_29) ;  /* 0x0000000800f40947 */ /* 0x000fea0003800000 */
[----:B------:R-:W1:Y:S01]  /*2e90*/  LDCU UR4, c[0x0][0x398] ;  /* 0x00007300ff0477ac */ /* 0x000e620008000800 */
[----:B------:R-:W-:-:S05]  /*2ea0*/  VIADD R15, R15, 0x1 ;  /* 0x000000010f0f7836 */ /* 0x000fca0000000000 */
[----:B-1----:R-:W-:-:S13]  /*2eb0*/  ISETP.NE.AND P0, PT, R15, UR4, PT ;  /* 0x000000040f007c0c */ /* 0x002fda000bf05270 */
[----:B------:R-:W-:Y:S05]  /*2ec0*/  @P0 BRA `(.L_x_41) ;  /* 0xfffffff000740947 */ /* 0x000fea000383ffff */
[----:B------:R-:W-:Y:S05]  /*2ed0*/  BSYNC.RELIABLE B1 ;  /* 0x0000000000017941 */ /* 0x000fea0003800100 */
.L_x_28:
[----:B------:R-:W-:Y:S05]  /*2ee0*/  BRA `(.L_x_42) ;  /* 0x0000000800a07947 */ /* 0x000fea0003800000 */
.L_x_27:
[----:B------:R-:W-:-:S07]  /*2ef0*/  HFMA2 R15, -RZ, RZ, 0, 0 ;  /* 0x00000000ff0f7431 */ /* 0x000fce00000001ff */
.L_x_49:
        /* <DEDUP_REMOVED lines=19> */
[----:B------:R-:W-:Y:S02]  /*3030*/  IMAD.MOV R23, RZ, RZ, -R19 ;  /* 0x000000ffff177224 */ /* 0x000fe400078e0a13 */
[----:B------:R-:W-:Y:S02]  /*3040*/  IMAD.MOV R21, RZ, RZ, -R7 ;  /* 0x000000ffff157224 */ /* 0x000fe400078e0a07 */
        /* <DEDUP_REMOVED lines=53> */
[----:B0-----:R-:W-:Y:S02]  /*33a0*/  LOP3.LUT R19, R6, 0xdeece66d, R19, 0x60, !PT ;  /* 0xdeece66d06137812 */ /* 0x001fe400078e6013 */
[----:B------:R-:W-:Y:S01]  /*33b0*/  LOP3.LUT R22, R5, R22, R17, 0x96, !PT ;  /* 0x0000001605167212 */ /* 0x000fe200078e9611 */
[----:B------:R-:W-:-:S03]  /*33c0*/  IMAD.MOV.U32 R17, RZ, RZ, 0x0 ;  /* 0x00000000ff117424 */ /* 0x000fc600078e00ff */
        /* <DEDUP_REMOVED lines=10> */
[----:B------:R-:W-:Y:S05]  /*3470*/  @P0 BRA `(.L_x_29) ;  /* 0x0000000400780947 */ /* 0x000fea0003800000 */
[----:B------:R-:W2:Y:S01]  /*3480*/  LDG.E.U8 R18, desc[UR8][R8.64+0x10] ;  /* 0x0000100808127981 */ /* 0x000ea2000c1e1100 */
[----:B------:R-:W0:Y:S01]  /*3490*/  LDCU UR4, c[0x3][0xa0] ;  /* 0x00c01400ff0477ac */ /* 0x000e220008000800 */
[----:B------:R-:W-:Y:S01]  /*34a0*/  BSSY.RECONVERGENT B0, `(.L_x_43) ;  /* 0x0000045000007945 */ /* 0x000fe20003800200 */
[----:B--2---:R-:W-:Y:S01]  /*34b0*/  ISETP.NE.AND P0, PT, R18, RZ, PT ;  /* 0x000000ff1200720c */ /* 0x004fe20003f05270 */
[----:B0-----:R-:W-:-:S12]  /*34c0*/  IMAD.U32 R18, RZ, RZ, UR4 ;  /* 0x00000004ff127e24 */ /* 0x001fd8000f8e00ff */
[----:B------:R-:W-:Y:S05]  /*34d0*/  @P0 BRA `(.L_x_44) ;  /* 0x0000000400040947 */ /* 0x000fea0003800000 */
[----:B------:R-:W0:Y:S01]  /*34e0*/  LDC R18, c[0x3][0x48] ;  /* 0x00c01200ff127b82 */ /* 0x000e220000000800 */
[----:B------:R-:W-:Y:S01]  /*34f0*/  IMAD.MOV.U32 R19, RZ, RZ, RZ ;  /* 0x000000ffff137224 */ /* 0x000fe200078e00ff */
[----:B0-----:R-:W-:-:S13]  /*3500*/  ISETP.GE.AND P0, PT, R18, 0x1, PT ;  /* 0x000000011200780c */ /* 0x001fda0003f06270 */
[----:B------:R-:W-:Y:S05]  /*3510*/  @!P0 BRA `(.L_x_45) ;  /* 0x0000000000e88947 */ /* 0x000fea0003800000 */
[----:B------:R-:W-:Y:S01]  /*3520*/  UISETP.GE.U32.AND UP0, UPT, UR6, 0x2, UPT ;  /* 0x000000020600788c */ /* 0x000fe2000bf06070 */
[----:B------:R-:W-:Y:S02]  /*3530*/  IMAD.MOV.U32 R19, RZ, RZ, R20 ;  /* 0x000000ffff137224 */ /* 0x000fe400078e0014 */
[----:B------:R-:W-:-:S06]  /*3540*/  IMAD.MOV.U32 R20, RZ, RZ, R21 ;  /* 0x000000ffff147224 */ /* 0x000fcc00078e0015 */
        /* <DEDUP_REMOVED lines=14> */
.L_x_48:
        /* <DEDUP_REMOVED lines=27> */
.L_x_47:
[----:B------:R-:W-:Y:S01]  /*37e0*/  IMAD.MOV.U32 R19, RZ, RZ, R22 ;  /* 0x000000ffff137224 */ /* 0x000fe200078e0016 */
[----:B------:R-:W-:Y:S06]  /*37f0*/  BRA `(.L_x_45) ;  /* 0x0000000000307947 */ /* 0x000fec0003800000 */
.L_x_46:
        /* <DEDUP_REMOVED lines=12> */
.L_x_45:
[----:B------:R-:W-:Y:S02]  /*38c0*/  UMOV UR4, 0x50 ;  /* 0x0000005000047882 */ /* 0x000fe40000000000 */
[----:B------:R-:W-:-:S04]  /*38d0*/  LEA R19, R19, UR4, 0x2 ;  /* 0x0000000413137c11 */ /* 0x000fc8000f8e10ff */
[----:B------:R0:W1:Y:S03]  /*38e0*/  LDC R18, c[0x3][R19] ;  /* 0x00c0000013127b82 */ /* 0x0000660000000800 */
.L_x_44:
[----:B------:R-:W-:Y:S05]  /*38f0*/  BSYNC.RECONVERGENT B0 ;  /* 0x0000000000007941 */ /* 0x000fea0003800200 */
.L_x_43:
[----:B------:R-:W1:Y:S02]  /*3900*/  LDG.E R9, desc[UR8][R8.64+0xc] ;  /* 0x00000c0808097981 */ /* 0x000e64000c1e1900 */
[----:B-1----:R-:W-:-:S13]  /*3910*/  ISETP.NE.AND P0, PT, R18, R9, PT ;  /* 0x000000091200720c */ /* 0x002fda0003f05270 */
[----:B------:R-:W-:Y:S05]  /*3920*/  @P0 BRA `(.L_x_29) ;  /* 0x00000000004c0947 */ /* 0x000fea0003800000 */
[----:B------:R-:W1:Y:S01]  /*3930*/  LDCU UR4, c[0x0][0x398] ;  /* 0x00007300ff0477ac */ /* 0x000e620008000800 */
[----:B------:R-:W-:-:S05]  /*3940*/  VIADD R15, R15, 0x1 ;  /* 0x000000010f0f7836 */ /* 0x000fca0000000000 */
[----:B-1----:R-:W-:-:S13]  /*3950*/  ISETP.NE.AND P0, PT, R15, UR4, PT ;  /* 0x000000040f007c0c */ /* 0x002fda000bf05270 */
[----:B------:R-:W-:Y:S05]  /*3960*/  @P0 BRA `(.L_x_49) ;  /* 0xfffffff400640947 */ /* 0x000fea000383ffff */
.L_x_42:
[----:B------:R-:W1:Y:S01]  /*3970*/  S2R R7, SR_LANEID ;  /* 0x0000000000077919 */ /* 0x000e620000000000 */
[----:B------:R-:W-:Y:S01]  /*3980*/  VOTEU.ANY UR4, UPT, PT ;  /* 0x0000000000047886 */ /* 0x000fe200038e0100 */
[----:B------:R-:W2:Y:S01]  /*3990*/  LDC.64 R8, c[0x0][0x3a8] ;  /* 0x0000ea00ff087b82 */ /* 0x000ea20000000a00 */
[----:B------:R-:W1:Y:S08]  /*39a0*/  FLO.U32 R10, UR4 ;  /* 0x00000004000a7d00 */ /* 0x000e7000080e0000 */
[----:B------:R-:W2:Y:S01]  /*39b0*/  POPC R15, UR4 ;  /* 0x00000004000f7d09 */ /* 0x000ea20008000000 */
[----:B-1----:R-:W-:Y:S01]  /*39c0*/  ISETP.EQ.U32.AND P0, PT, R10, R7, PT ;  /* 0x000000070a00720c */ /* 0x002fe20003f02070 */
[----:B------:R-:W1:Y:S01]  /*39d0*/  S2R R12, SR_LTMASK ;  /* 0x00000000000c7919 */ /* 0x000e620000003900 */
[----:B------:R-:W3:Y:S11]  /*39e0*/  LDC.64 R6, c[0x0][0x3a0] ;  /* 0x0000e800ff067b82 */ /* 0x000ef60000000a00 */
[----:B--2---:R-:W2:Y:S01]  /*39f0*/  @P0 ATOMG.E.ADD.STRONG.GPU PT, R9, desc[UR8][R8.64], R15 ;  /* 0x8000000f080909a8 */ /* 0x004ea200081ef108 */
[----:B-1----:R-:W-:-:S06]  /*3a00*/  LOP3.LUT R12, R12, UR4, RZ, 0xc0, !PT ;  /* 0x000000040c0c7c12 */ /* 0x002fcc000f8ec0ff */
[----:B------:R-:W1:Y:S01]  /*3a10*/  POPC R12, R12 ;  /* 0x0000000c000c7309 */ /* 0x000e620000000000 */
[----:B--2---:R-:W1:Y:S02]  /*3a20*/  SHFL.IDX PT, R11, R9, R10, 0x1f ;  /* 0x00001f0a090b7589 */ /* 0x004e6400000e0000 */
[----:B-1----:R-:W-:-:S04]  /*3a30*/  IMAD.IADD R11, R11, 0x1, R12 ;  /* 0x000000010b0b7824 */ /* 0x002fc800078e020c */
[----:B---3--:R-:W-:-:S05]  /*3a40*/  IMAD.WIDE.U32 R6, R11, 0x8, R6 ;  /* 0x000000080b067825 */ /* 0x008fca00078e0006 */
[----:B------:R1:W-:Y:S02]  /*3a50*/  STG.E.64 desc[UR8][R6.64], R4 ;  /* 0x0000000406007986 */ /* 0x0003e4000c101b08 */
.L_x_29:
[----:B------:R-:W-:Y:S05]  /*3a60*/  BSYNC.RECONVERGENT B2 ;  /* 0x0000000000027941 */ /* 0x000fea0003800200 */
.L_x_26:
[----:B------:R-:W2:Y:S01]  /*3a70*/  LDCU UR4, c[0x0][0x388] ;  /* 0x00007100ff0477ac */ /* 0x000ea20008000800 */
[----:B------:R-:W-:-:S05]  /*3a80*/  IADD3 R13, P0, PT, R2, R13, RZ ;  /* 0x0000000d020d7210 */ /* 0x000fca0007f1e0ff */
[----:B------:R-:W-:Y:S01]  /*3a90*/  IMAD.X R0, R3, 0x1, R0, P0 ;  /* 0x0000000103007824 */ /* 0x000fe200000e0600 */
[----:B--2---:R-:W-:-:S06]  /*3aa0*/  UIMAD.WIDE.U32 UR4, UR4, 0x10000000, URZ ;  /* 0x10000000040478a5 */ /* 0x004fcc000f8e00ff */
[----:B------:R-:W-:-:S04]  /*3ab0*/  ISETP.GE.U32.AND P0, PT, R13, UR4, PT ;  /* 0x000000040d007c0c */ /* 0x000fc8000bf06070 */
[----:B------:R-:W-:-:S13]  /*3ac0*/  ISETP.GE.U32.AND.EX P0, PT, R0, UR5, PT, P0 ;  /* 0x0000000500007c0c */ /* 0x000fda000bf06100 */
[----:B------:R-:W-:Y:S05]  /*3ad0*/  @!P0 BRA `(.L_x_1) ;  /* 0xffffffe000908947 */ /* 0x000fea000383ffff */
[----:B------:R-:W-:Y:S05]  /*3ae0*/  EXIT ;  /* 0x000000000000794d */ /* 0x000fea0003800000 */
.L_x_0:
[----:B------:R-:W0:Y:S01]  /*3af0*/  LDC R4, c[0x0][0x388] ;  /* 0x0000e200ff047b82 */ /* 0x000e220000000800 */
[----:B------:R-:W-:Y:S01]  /*3b00*/  IADD3 R11, P0, PT, R2, R13, RZ ;  /* 0x0000000d020b7210 */ /* 0x000fe20007f1e0ff */
[----:B------:R-:W-:Y:S04]  /*3b10*/  BSSY.RECONVERGENT B0, `(.L_x_50) ;  /* 0x0000027000007945 */ /* 0x000fe80003800200 */
[----:B------:R-:W-:Y:S02]  /*3b20*/  IMAD.X R15, R3, 0x1, R0, P0 ;  /* 0x00000001030f7824 */ /* 0x000fe400000e0600 */
[----:B0-----:R-:W-:-:S03]  /*3b30*/  IMAD.WIDE.U32 R4, R4, 0x10000000, RZ ;  /* 0x1000000004047825 */ /* 0x001fc600078e00ff */
[----:B------:R-:W-:Y:S02]  /*3b40*/  ISETP.GE.U32.AND P0, PT, R11, R4, PT ;  /* 0x000000040b00720c */ /* 0x000fe40003f06070 */
[C---:B------:R-:W-:Y:S02]  /*3b50*/  ISETP.GT.U32.AND P1, PT, R4.reuse, R11, PT ;  /* 0x0000000b0400720c */ /* 0x040fe40003f24070 */
[----:B------:R-:W-:Y:S02]  /*3b60*/  ISETP.GE.U32.AND.EX P0, PT, R15, R5, PT, P0 ;  /* 0x000000050f00720c */ /* 0x000fe40003f06100 */
[----:B------:R-:W-:Y:S02]  /*3b70*/  ISETP.GT.U32.AND.EX P1, PT, R5, R15, PT, P1 ;  /* 0x0000000f0500720c */ /* 0x000fe40003f24110 */
[----:B------:R-:W-:Y:S02]  /*3b80*/  SEL R6, RZ, 0x1, P0 ;  /* 0x00000001ff067807 */ /* 0x000fe40000000000 */
[----:B------:R-:W-:-:S02]  /*3b90*/  SEL R7, R4, R11, P1 ;  /* 0x0000000b04077207 */ /* 0x000fc40000800000 */
[----:B------:R-:W-:Y:S02]  /*3ba0*/  SEL R9, R5, R15, P1 ;  /* 0x0000000f05097207 */ /* 0x000fe40000800000 */
[----:B------:R-:W-:-:S04]  /*3bb0*/  IADD3 R7, P0, P1, R7, -R11, -R6 ;  /* 0x8000000b07077210 */ /* 0x000fc8000791e806 */
[----:B------:R-:W-:-:S04]  /*3bc0*/  IADD3.X R9, PT, PT, R9, -0x1, ~R15, P0, P1 ;  /* 0xffffffff09097810 */ /* 0x000fc800007e2c0f */
[----:B------:R-:W-:-:S04]  /*3bd0*/  LOP3.LUT R8, R9, R3, RZ, 0xfc, !PT ;  /* 0x0000000309087212 */ /* 0x000fc800078efcff */
[----:B------:R-:W-:-:S13]  /*3be0*/  ISETP.NE.U32.AND P0, PT, R8, RZ, PT ;  /* 0x000000ff0800720c */ /* 0x000fda0003f05070 */
[----:B------:R-:W-:Y:S05]  /*3bf0*/  @P0 BRA `(.L_x_51) ;  /* 0x0000000000500947 */ /* 0x000fea0003800000 */
[----:B------:R-:W0:Y:S01]  /*3c00*/  I2F.U32.RP R10, R2 ;  /* 0x00000002000a7306 */ /* 0x000e220000209000 */
[----:B------:R-:W-:Y:S01]  /*3c10*/  IMAD.MOV R11, RZ, RZ, -R2 ;  /* 0x000000ffff0b7224 */ /* 0x000fe200078e0a02 */
[----:B------:R-:W-:-:S06]  /*3c20*/  ISETP.NE.U32.AND P2, PT, R2, RZ, PT ;  /* 0x000000ff0200720c */ /* 0x000fcc0003f45070 */
[----:B0-----:R-:W0:Y:S02]  /*3c30*/  MUFU.RCP R10, R10 ;  /* 0x0000000a000a7308 */ /* 0x001e240000001000 */
[----:B0-----:R-:W-:-:S06]  /*3c40*/  IADD3 R8, PT, PT, R10, 0xffffffe, RZ ;  /* 0x0ffffffe0a087810 */ /* 0x001fcc0007ffe0ff */
[----:B------:R0:W1:Y:S02]  /*3c50*/  F2I.FTZ.U32.TRUNC.NTZ R9, R8 ;  /* 0x0000000800097305 */ /* 0x000064000021f000 */
[----:B0-----:R-:W-:Y:S02]  /*3c60*/  IMAD.MOV.U32 R8, RZ, RZ, RZ ;  /* 0x000000ffff087224 */ /* 0x001fe400078e00ff */
[----:B-1----:R-:W-:-:S04]  /*3c70*/  IMAD R11, R11, R9, RZ ;  /* 0x000000090b0b7224 */ /* 0x002fc800078e02ff */
[----:B------:R-:W-:-:S06]  /*3c80*/  IMAD.HI.U32 R12, R9, R11, R8 ;  /* 0x0000000b090c7227 */ /* 0x000fcc00078e0008 */
[----:B------:R-:W-:-:S04]  /*3c90*/  IMAD.HI.U32 R8, R12, R7, RZ ;  /* 0x000000070c087227 */ /* 0x000fc800078e00ff */
[----:B------:R-:W-:-:S04]  /*3ca0*/  IMAD.MOV R9, RZ, RZ, -R8 ;  /* 0x000000ffff097224 */ /* 0x000fc800078e0a08 */
[----:B------:R-:W-:Y:S02]  /*3cb0*/  IMAD R7, R2, R9, R7 ;  /* 0x0000000902077224 */ /* 0x000fe400078e0207 */
[----:B------:R-:W-:-:S03]  /*3cc0*/  IMAD.MOV.U32 R9, RZ, RZ, RZ ;  /* 0x000000ffff097224 */ /* 0x000fc600078e00ff */
[----:B------:R-:W-:-:S13]  /*3cd0*/  ISETP.GE.U32.AND P0, PT, R7, R2, PT ;  /* 0x000000020700720c */ /* 0x000fda0003f06070 */
[----:B------:R-:W-:Y:S02]  /*3ce0*/  @P0 IMAD.IADD R7, R7, 0x1, -R2 ;  /* 0x0000000107070824 */ /* 0x000fe400078e0a02 */
[----:B------:R-:W-:-:S03]  /*3cf0*/  @P0 VIADD R8, R8, 0x1 ;  /* 0x0000000108080836 */ /* 0x000fc60000000000 */
[----:B------:R-:W-:-:S13]  /*3d00*/  ISETP.GE.U32.AND P1, PT, R7, R2, PT ;  /* 0x000000020700720c */ /* 0x000fda0003f26070 */
[----:B------:R-:W-:Y:S01]  /*3d10*/  @P1 VIADD R8, R8, 0x1 ;  /* 0x0000000108081836 */ /* 0x000fe20000000000 */
[----:B------:R-:W-:Y:S01]  /*3d20*/  @!P2 LOP3.LUT R8, RZ, R2, RZ, 0x33, !PT ;  /* 0x00000002ff08a212 */ /* 0x000fe200078e33ff */
[----:B------:R-:W-:Y:S06]  /*3d30*/  BRA `(.L_x_52) ;  /* 0x0000000000107947 */ /* 0x000fec0003800000 */
.L_x_51:
[----:B------:R-:W-:-:S07]  /*3d40*/  MOV R8, 0x3d60 ;  /* 0x00003d6000087802 */ /* 0x000fce0000000f00 */
[----:B------:R-:W-:Y:S05]  /*3d50*/  CALL.REL.NOINC `($__internal_0_$__cuda_sm20_div_u64) ;  /* 0x00000008002c7944 */ /* 0x000fea0003c00000 */
[----:B------:R-:W-:Y:S02]  /*3d60*/  IMAD.MOV.U32 R8, RZ, RZ, R7 ;  /* 0x000000ffff087224 */ /* 0x000fe400078e0007 */
[----:B------:R-:W-:-:S07]  /*3d70*/  IMAD.MOV.U32 R9, RZ, RZ, R10 ;  /* 0x000000ffff097224 */ /* 0x000fce00078e000a */
.L_x_52:
[----:B------:R-:W-:Y:S05]  /*3d80*/  BSYNC.RECONVERGENT B0 ;  /* 0x0000000000007941 */ /* 0x000fea0003800200 */
.L_x_50:
[----:B------:R-:W-:Y:S01]  /*3d90*/  IADD3 R10, P0, PT, R8, R6, RZ ;  /* 0x00000006080a7210 */ /* 0x000fe20007f1e0ff */
[----:B------:R-:W0:Y:S01]  /*3da0*/  LDCU.64 UR6, c[0x0][0x380] ;  /* 0x00007000ff0677ac */ /* 0x000e220008000a00 */
[----:B------:R-:W-:Y:S02]  /*3db0*/  BSSY.RECONVERGENT B0, `(.L_x_53) ;  /* 0x000002d000007945 */ /* 0x000fe40003800200 */
[C---:B------:R-:W-:Y:S01]  /*3dc0*/  LOP3.LUT R6, R10.reuse, 0x3, RZ, 0xc0, !PT ;  /* 0x000000030a067812 */ /* 0x040fe200078ec0ff */
[----:B------:R-:W-:Y:S01]  /*3dd0*/  IMAD.X R8, RZ, RZ, R9, P0 ;  /* 0x000000ffff087224 */ /* 0x000fe200000e0609 */
[----:B------:R-:W-:Y:S02]  /*3de0*/  ISETP.GE.U32.AND P0, PT, R10, 0x3, PT ;  /* 0x000000030a00780c */ /* 0x000fe40003f06070 */
[----:B------:R-:W-:Y:S02]  /*3df0*/  ISETP.NE.U32.AND P1, PT, R6, 0x3, PT ;  /* 0x000000030600780c */ /* 0x000fe40003f25070 */
[----:B------:R-:W-:-:S02]  /*3e00*/  ISETP.GE.U32.AND.EX P0, PT, R8, RZ, PT, P0 ;  /* 0x000000ff0800720c */ /* 0x000fc40003f06100 */
[----:B------:R-:W-:-:S13]  /*3e10*/  ISETP.NE.AND.EX P1, PT, RZ, RZ, PT, P1 ;  /* 0x000000ffff00720c */ /* 0x000fda0003f25310 */
[----:B0-----:R-:W-:Y:S05]  /*3e20*/  @!P1 BRA `(.L_x_54) ;  /* 0x0000000000949947 */ /* 0x001fea0003800000 */
[----:B------:R-:W0:Y:S01]  /*3e30*/  LDC.64 R6, c[0x0][0x3a8] ;  /* 0x0000ea00ff067b82 */ /* 0x000e220000000a00 */
[----:B------:R-:W-:Y:S02]  /*3e40*/  VIADD R10, R10, 0x1 ;  /* 0x000000010a0a7836 */ /* 0x000fe40000000000 */
[----:B------:R-:W-:Y:S02]  /*3e50*/  IMAD.MOV.U32 R18, RZ, RZ, RZ ;  /* 0x000000ffff127224 */ /* 0x000fe400078e00ff */
[----:B------:R-:W-:Y:S01]  /*3e60*/  IMAD.MOV.U32 R20, RZ, RZ, RZ ;  /* 0x000000ffff147224 */ /* 0x000fe200078e00ff */
[----:B------:R-:W-:Y:S02]  /*3e70*/  LOP3.LUT R23, R10, 0x3, RZ, 0xc0, !PT ;  /* 0x000000030a177812 */ /* 0x000fe400078ec0ff */
[----:B------:R-:W1:Y:S05]  /*3e80*/  LDC.64 R8, c[0x0][0x3a0] ;  /* 0x0000e800ff087b82 */ /* 0x000e6a0000000a00 */
.L_x_55:
[----:B--2---:R-:W2:Y:S01]  /*3e90*/  S2R R15, SR_LANEID ;  /* 0x00000000000f7919 */ /* 0x004ea20000000000 */
[----:B------:R-:W-:Y:S01]  /*3ea0*/  VOTEU.ANY UR4, UPT, PT ;  /* 0x0000000000047886 */ /* 0x000fe200038e0100 */
[--C-:B------:R-:W-:Y:S01]  /*3eb0*/  SHF.R.U64 R10, R13, 0x1a, R0.reuse ;  /* 0x0000001a0d0a7819 */ /* 0x100fe20000001200 */
[----:B------:R-:W2:Y:S01]  /*3ec0*/  FLO.U32 R12, UR4 ;  /* 0x00000004000c7d00 */ /* 0x000ea200080e0000 */
[----:B------:R-:W-:Y:S02]  /*3ed0*/  SHF.R.U32.HI R11, RZ, 0x1a, R0 ;  /* 0x0000001aff0b7819 */ /* 0x000fe40000011600 */
[----:B------:R-:W-:Y:S02]  /*3ee0*/  LOP3.LUT R10, R10, 0xfffffffc, RZ, 0xc0, !PT ;  /* 0xfffffffc0a0a7812 */ /* 0x000fe400078ec0ff */
[----:B------:R-:W-:Y:S02]  /*3ef0*/  LOP3.LUT R11, R11, 0x3, RZ, 0xc0, !PT ;  /* 0x000000030b0b7812 */ /* 0x000fe400078ec0ff */
[----:B------:R-:W-:Y:S01]  /*3f00*/  IADD3 R10, P2, PT, R10, UR6, RZ ;  /* 0x000000060a0a7c10 */ /* 0x000fe2000ff5e0ff */
[----:B------:R-:W0:Y:S03]  /*3f10*/  POPC R19, UR4 ;  /* 0x0000000400137d09 */ /* 0x000e260008000000 */
[----:B------:R-:W-:-:S05]  /*3f20*/  IADD3.X R11, PT, PT, R11, UR7, RZ, P2, !PT ;  /* 0x000000070b0b7c10 */ /* 0x000fca00097fe4ff */
[----:B------:R-:W3:Y:S01]  /*3f30*/  LDG.E R10, desc[UR8][R10.64] ;  /* 0x000000080a0a7981 */ /* 0x000ee2000c1e1900 */
[----:B--2---:R-:W-:-:S13]  /*3f40*/  ISETP.EQ.U32.AND P1, PT, R12, R15, PT ;  /* 0x0000000f0c00720c */ /* 0x004fda0003f22070 */
[----:B0-----:R-:W2:Y:S01]  /*3f50*/  @P1 ATOMG.E.ADD.STRONG.GPU PT, R19, desc[UR8][R6.64], R19 ;  /* 0x80000013061319a8 */ /* 0x001ea200081ef108 */
[----:B------:R-:W0:Y:S01]  /*3f60*/  S2R R16, SR_LTMASK ;  /* 0x0000000000107919 */ /* 0x000e220000003900 */
[C---:B------:R-:W-:Y:S01]  /*3f70*/  IMAD.SHL.U32 R21, R13.reuse, 0x100000, RZ ;  /* 0x001000000d157824 */ /* 0x040fe200078e00ff */
[----:B------:R-:W-:Y:S02]  /*3f80*/  SHF.L.U64.HI R14, R13, 0x14, R0 ;  /* 0x000000140d0e7819 */ /* 0x000fe40000010200 */
[----:B------:R-:W-:Y:S02]  /*3f90*/  IADD3 R18, P1, PT, R18, 0x1, RZ ;  /* 0x0000000112127810 */ /* 0x000fe40007f3e0ff */
[----:B------:R-:W-:Y:S02]  /*3fa0*/  LOP3.LUT R15, R14, 0xffff, RZ, 0xc0, !PT ;  /* 0x0000ffff0e0f7812 */ /* 0x000fe400078ec0ff */
[----:B0-----:R-:W-:-:S06]  /*3fb0*/  LOP3.LUT R16, R16, UR4, RZ, 0xc0, !PT ;  /* 0x0000000410107c12 */ /* 0x001fcc000f8ec0ff */
[----:B------:R-:W0:Y:S01]  /*3fc0*/  POPC R16, R16 ;  /* 0x0000001000107309 */ /* 0x000e220000000000 */
[----:B------:R-:W-:Y:S01]  /*3fd0*/  IMAD.X R20, RZ, RZ, R20, P1 ;  /* 0x000000ffff147224 */ /* 0x000fe200008e0614 */
[----:B------:R-:W-:-:S04]  /*3fe0*/  ISETP.NE.U32.AND P1, PT, R18, R23, PT ;  /* 0x000000171200720c */ /* 0x000fc80003f25070 */
[----:B------:R-:W-:Y:S02]  /*3ff0*/  ISETP.NE.AND.EX P1, PT, R20, RZ, PT, P1 ;  /* 0x000000ff1400720c */ /* 0x000fe40003f25310 */
[----:B------:R-:W-:-:S05]  /*4000*/  IADD3 R13, P2, PT, R2, R13, RZ ;  /* 0x0000000d020d7210 */ /* 0x000fca0007f5e0ff */
[----:B------:R-:W-:Y:S01]  /*4010*/  IMAD.X R0, R3, 0x1, R0, P2 ;  /* 0x0000000103007824 */ /* 0x000fe200010e0600 */
[----:B--2---:R-:W0:Y:S01]  /*4020*/  SHFL.IDX PT, R17, R19, R12, 0x1f ;  /* 0x00001f0c13117589 */ /* 0x004e2200000e0000 */
[----:B---3--:R-:W-:Y:S01]  /*4030*/  LOP3.LUT R14, R10, 0xfff00000, R21, 0xf8, !PT ;  /* 0xfff000000a0e7812 */ /* 0x008fe200078ef815 */
[----:B0-----:R-:W-:-:S04]  /*4040*/  IMAD.IADD R17, R17, 0x1, R16 ;  /* 0x0000000111117824 */ /* 0x001fc800078e0210 */
[----:B-1----:R-:W-:-:S05]  /*4050*/  IMAD.WIDE.U32 R10, R17, 0x8, R8 ;  /* 0x00000008110a7825 */ /* 0x002fca00078e0008 */
[----:B------:R2:W-:Y:S01]  /*4060*/  STG.E.64 desc[UR8][R10.64], R14 ;  /* 0x0000000e0a007986 */ /* 0x0005e2000c101b08 */
[----:B------:R-:W-:Y:S05]  /*4070*/  @P1 BRA `(.L_x_55) ;  /* 0xfffffffc00841947 */ /* 0x000fea000383ffff */
.L_x_54:
[----:B------:R-:W-:Y:S05]  /*4080*/  BSYNC.RECONVERGENT B0 ;  /* 0x0000000000007941 */ /* 0x000fea0003800200 */
.L_x_53:
[----:B------:R-:W-:Y:S05]  /*4090*/  @!P0 EXIT ;  /* 0x000000000000894d */ /* 0x000fea0003800000 */
[----:B------:R-:W0:Y:S01]  /*40a0*/  LDC.64 R8, c[0x0][0x3a8] ;  /* 0x0000ea00ff087b82 */ /* 0x000e220000000a00 */
[----:B------:R-:W1:Y:S07]  /*40b0*/  LDCU.64 UR6, c[0x0][0x380] ;  /* 0x00007000ff0677ac */ /* 0x000e6e0008000a00 */
[----:B------:R-:W3:Y:S02]  /*40c0*/  LDC.64 R6, c[0x0][0x3a0] ;  /* 0x0000e800ff067b82 */ /* 0x000ee40000000a00 */
.L_x_56:
[----:B--2---:R-:W2:Y:S01]  /*40d0*/  S2R R15, SR_LANEID ;  /* 0x00000000000f7919 */ /* 0x004ea20000000000 */
[----:B------:R-:W-:Y:S01]  /*40e0*/  VOTEU.ANY UR4, UPT, PT ;  /* 0x0000000000047886 */ /* 0x000fe200038e0100 */
[--C-:B------:R-:W-:Y:S01]  /*40f0*/  SHF.R.U64 R11, R13, 0x1a, R0.reuse ;  /* 0x0000001a0d0b7819 */ /* 0x100fe20000001200 */
[----:B------:R-:W2:Y:S01]  /*4100*/  FLO.U32 R10, UR4 ;  /* 0x00000004000a7d00 */ /* 0x000ea200080e0000 */
[----:B------:R-:W-:Y:S02]  /*4110*/  SHF.R.U32.HI R12, RZ, 0x1a, R0 ;  /* 0x0000001aff0c7819 */ /* 0x000fe40000011600 */
[----:B------:R-:W-:Y:S02]  /*4120*/  LOP3.LUT R18, R11, 0xfffffffc, RZ, 0xc0, !PT ;  /* 0xfffffffc0b127812 */ /* 0x000fe400078ec0ff */
[----:B------:R-:W-:Y:S02]  /*4130*/  LOP3.LUT R12, R12, 0x3, RZ, 0xc0, !PT ;  /* 0x000000030c0c7812 */ /* 0x000fe400078ec0ff */
[----:B-1----:R-:W-:Y:S01]  /*4140*/  IADD3 R18, P1, PT, R18, UR6, RZ ;  /* 0x0000000612127c10 */ /* 0x002fe2000ff3e0ff */
[----:B------:R-:W0:Y:S03]  /*4150*/  POPC R11, UR4 ;  /* 0x00000004000b7d09 */ /* 0x000e260008000000 */
[----:B------:R-:W-:-:S05]  /*4160*/  IADD3.X R19, PT, PT, R12, UR7, RZ, P1, !PT ;  /* 0x000000070c137c10 */ /* 0x000fca0008ffe4ff */
[----:B------:R-:W4:Y:S01]  /*4170*/  LDG.E R18, desc[UR8][R18.64] ;  /* 0x0000000812127981 */ /* 0x000f22000c1e1900 */
[----:B--2---:R-:W-:-:S13]  /*4180*/  ISETP.EQ.U32.AND P0, PT, R10, R15, PT ;  /* 0x0000000f0a00720c */ /* 0x004fda0003f02070 */
[----:B0-----:R-:W2:Y:S01]  /*4190*/  @P0 ATOMG.E.ADD.STRONG.GPU PT, R17, desc[UR8][R8.64], R11 ;  /* 0x8000000b081109a8 */ /* 0x001ea200081ef108 */
[----:B------:R-:W0:Y:S01]  /*41a0*/  S2R R12, SR_LTMASK ;  /* 0x00000000000c7919 */ /* 0x000e220000003900 */
[----:B------:R-:W-:-:S05]  /*41b0*/  IADD3 R15, P1, PT, R2, R13, RZ ;  /* 0x0000000d020f7210 */ /* 0x000fca0007f3e0ff */
[--C-:B------:R-:W-:Y:S01]  /*41c0*/  IMAD.X R16, R3, 0x1, R0.reuse, P1 ;  /* 0x0000000103107824 */ /* 0x100fe200008e0600 */
[----:B------:R-:W-:-:S04]  /*41d0*/  SHF.L.U64.HI R21, R13, 0x14, R0 ;  /* 0x000000140d157819 */ /* 0x000fc80000010200 */
[--C-:B------:R-:W-:Y:S01]  /*41e0*/  SHF.R.U64 R22, R15, 0x1a, R16.reuse ;  /* 0x0000001a0f167819 */ /* 0x100fe20000001210 */
[----:B------:R-:W-:Y:S01]  /*41f0*/  IMAD.SHL.U32 R13, R13, 0x100000, RZ ;  /* 0x001000000d0d7824 */ /* 0x000fe200078e00ff */
[----:B------:R-:W-:Y:S02]  /*4200*/  SHF.R.U32.HI R14, RZ, 0x1a, R16 ;  /* 0x0000001aff0e7819 */ /* 0x000fe40000011610 */
[----:B0-----:R-:W-:-:S06]  /*4210*/  LOP3.LUT R12, R12, UR4, RZ, 0xc0, !PT ;  /* 0x000000040c0c7c12 */ /* 0x001fcc000f8ec0ff */
[----:B------:R-:W0:Y:S01]  /*4220*/  POPC R12, R12 ;  /* 0x0000000c000c7309 */ /* 0x000e220000000000 */
[----:B------:R-:W-:Y:S02]  /*4230*/  LOP3.LUT R22, R22, 0xfffffffc, RZ, 0xc0, !PT ;  /* 0xfffffffc16167812 */ /* 0x000fe400078ec0ff */
[----:B------:R-:W-:Y:S02]  /*4240*/  LOP3.LUT R0, R14, 0x3, RZ, 0xc0, !PT ;  /* 0x000000030e007812 */ /* 0x000fe400078ec0ff */
[----:B------:R-:W-:Y:S02]  /*4250*/  IADD3 R22, P1, PT, R22, UR6, RZ ;  /* 0x0000000616167c10 */ /* 0x000fe4000ff3e0ff */
[----:B------:R-:W-:Y:S02]  /*4260*/  LOP3.LUT R21, R21, 0xffff, RZ, 0xc0, !PT ;  /* 0x0000ffff15157812 */ /* 0x000fe400078ec0ff */
[----:B------:R-:W-:Y:S01]  /*4270*/  IADD3.X R23, PT, PT, R0, UR7, RZ, P1, !PT ;  /* 0x0000000700177c10 */ /* 0x000fe20008ffe4ff */
[----:B--2---:R-:W0:Y:S01]  /*4280*/  SHFL.IDX PT, R17, R17, R10, 0x1f ;  /* 0x00001f0a11117589 */ /* 0x004e2200000e0000 */
[----:B----4-:R-:W-:Y:S01]  /*4290*/  LOP3.LUT R20, R18, 0xfff00000, R13, 0xf8, !PT ;  /* 0xfff0000012147812 */ /* 0x010fe200078ef80d */
[----:B0-----:R-:W-:-:S04]  /*42a0*/  IMAD.IADD R19, R17, 0x1, R12 ;  /* 0x0000000111137824 */ /* 0x001fc800078e020c */
[----:B---3--:R-:W-:-:S05]  /*42b0*/  IMAD.WIDE.U32 R18, R19, 0x8, R6 ;  /* 0x0000000813127825 */ /* 0x008fca00078e0006 */
[----:B------:R0:W-:Y:S04]  /*42c0*/  STG.E.64 desc[UR8][R18.64], R20 ;  /* 0x0000001412007986 */ /* 0x0001e8000c101b08 */
[----:B------:R-:W2:Y:S04]  /*42d0*/  LDG.E R22, desc[UR8][R22.64] ;  /* 0x0000000816167981 */ /* 0x000ea8000c1e1900 */
[----:B------:R-:W3:Y:S01]  /*42e0*/  @P0 ATOMG.E.ADD.STRONG.GPU PT, R25, desc[UR8][R8.64], R11 ;  /* 0x8000000b081909a8 */ /* 0x000ee200081ef108 */
[----:B------:R-:W-:-:S05]  /*42f0*/  IADD3 R13, P1, PT, R2, R15, RZ ;  /* 0x0000000f020d7210 */ /* 0x000fca0007f3e0ff */
[----:B------:R-:W-:-:S05]  /*4300*/  IMAD.X R14, R3, 0x1, R16, P1 ;  /* 0x00000001030e7824 */ /* 0x000fca00008e0610 */
[--C-:B------:R-:W-:Y:S02]  /*4310*/  SHF.R.U64 R0, R13, 0x1a, R14.reuse ;  /* 0x0000001a0d007819 */ /* 0x100fe4000000120e */
[----:B------:R-:W-:Y:S02]  /*4320*/  SHF.R.U32.HI R24, RZ, 0x1a, R14 ;  /* 0x0000001aff187819 */ /* 0x000fe4000001160e */
[----:B------:R-:W-:Y:S01]  /*4330*/  LOP3.LUT R0, R0, 0xfffffffc, RZ, 0xc0, !PT ;  /* 0xfffffffc00007812 */ /* 0x000fe200078ec0ff */
[C---:B------:R-:W-:Y:S01]  /*4340*/  IMAD.SHL.U32 R27, R15.reuse, 0x100000, RZ ;  /* 0x001000000f1b7824 */ /* 0x040fe200078e00ff */
[----:B------:R-:W-:Y:S02]  /*4350*/  SHF.L.U64.HI R16, R15, 0x14, R16 ;  /* 0x000000140f107819 */ /* 0x000fe40000010210 */
[----:B------:R-:W-:Y:S02]  /*4360*/  LOP3.LUT R15, R24, 0x3, RZ, 0xc0, !PT ;  /* 0x00000003180f7812 */ /* 0x000fe400078ec0ff */
[----:B0-----:R-:W-:-:S02]  /*4370*/  IADD3 R20, P1, PT, R0, UR6, RZ ;  /* 0x0000000600147c10 */ /* 0x001fc4000ff3e0ff */
[----:B------:R-:W-:Y:S02]  /*4380*/  LOP3.LUT R19, R16, 0xffff, RZ, 0xc0, !PT ;  /* 0x0000ffff10137812 */ /* 0x000fe400078ec0ff */
[----:B------:R-:W-:Y:S01]  /*4390*/  IADD3.X R21, PT, PT, R15, UR7, RZ, P1, !PT ;  /* 0x000000070f157c10 */ /* 0x000fe20008ffe4ff */
[----:B---3--:R-:W0:Y:S01]  /*43a0*/  SHFL.IDX PT, R17, R25, R10, 0x1f ;  /* 0x00001f0a19117589 */ /* 0x008e2200000e0000 */
[----:B--2---:R-:W-:Y:S01]  /*43b0*/  LOP3.LUT R18, R22, 0xfff00000, R27, 0xf8, !PT ;  /* 0xfff0000016127812 */ /* 0x004fe200078ef81b */
[----:B0-----:R-:W-:-:S04]  /*43c0*/  IMAD.IADD R17, R12, 0x1, R17 ;  /* 0x000000010c117824 */ /* 0x001fc800078e0211 */
[----:B------:R-:W-:-:S05]  /*43d0*/  IMAD.WIDE.U32 R16, R17, 0x8, R6 ;  /* 0x0000000811107825 */ /* 0x000fca00078e0006 */
[----:B------:R-:W-:Y:S04]  /*43e0*/  STG.E.64 desc[UR8][R16.64], R18 ;  /* 0x0000001210007986 */ /* 0x000fe8000c101b08 */
[----:B------:R0:W2:Y:S04]  /*43f0*/  LDG.E R20, desc[UR8][R20.64] ;  /* 0x0000000814147981 */ /* 0x0000a8000c1e1900 */
        /* <DEDUP_REMOVED lines=9> */
[----:B------:R-:W-:-:S02]  /*4490*/  IADD3 R22, P1, PT, R22, UR6, RZ ;  /* 0x0000000616167c10 */ /* 0x000fc4000ff3e0ff */
[----:B0-----:R-:W-:Y:S02]  /*44a0*/  LOP3.LUT R21, R14, 0xffff, RZ, 0xc0, !PT ;  /* 0x0000ffff0e157812 */ /* 0x001fe400078ec0ff */
[----:B------:R-:W-:Y:S01]  /*44b0*/  IADD3.X R23, PT, PT, R13, UR7, RZ, P1, !PT ;  /* 0x000000070d177c10 */ /* 0x000fe20008ffe4ff */
[----:B---3--:R-:W0:Y:S01]  /*44c0*/  SHFL.IDX PT, R25, R25, R10, 0x1f ;  /* 0x00001f0a19197589 */ /* 0x008e2200000e0000 */
[----:B--2---:R-:W-:Y:S01]  /*44d0*/  LOP3.LUT R20, R20, 0xfff00000, R27, 0xf8, !PT ;  /* 0xfff0000014147812 */ /* 0x004fe200078ef81b */
[----:B0-----:R-:W-:-:S04]  /*44e0*/  IMAD.IADD R17, R12, 0x1, R25 ;  /* 0x000000010c117824 */ /* 0x001fc800078e0219 */
[----:B------:R-:W-:-:S05]  /*44f0*/  IMAD.WIDE.U32 R16, R17, 0x8, R6 ;  /* 0x0000000811107825 */ /* 0x000fca00078e0006 */
[----:B------:R-:W-:Y:S04]  /*4500*/  STG.E.64 desc[UR8][R16.64], R20 ;  /* 0x0000001410007986 */ /* 0x000fe8000c101b08 */
[----:B------:R-:W2:Y:S04]  /*4510*/  LDG.E R22, desc[UR8][R22.64] ;  /* 0x0000000816167981 */ /* 0x000ea8000c1e1900 */
[----:B------:R-:W3:Y:S01]  /*4520*/  @P0 ATOMG.E.ADD.STRONG.GPU PT, R11, desc[UR8][R8.64], R11 ;  /* 0x8000000b080b09a8 */ /* 0x000ee200081ef108 */
[C---:B------:R-:W-:Y:S01]  /*4530*/  IMAD.SHL.U32 R13, R0.reuse, 0x100000, RZ ;  /* 0x00100000000d7824 */ /* 0x040fe200078e00ff */
[----:B------:R-:W-:-:S04]  /*4540*/  SHF.L.U64.HI R24, R0, 0x14, R15 ;  /* 0x0000001400187819 */ /* 0x000fc8000001020f */
[----:B------:R-:W-:Y:S01]  /*4550*/  LOP3.LUT R25, R24, 0xffff, RZ, 0xc0, !PT ;  /* 0x0000ffff18197812 */ /* 0x000fe200078ec0ff */
[----:B---3--:R-:W0:Y:S01]  /*4560*/  SHFL.IDX PT, R19, R11, R10, 0x1f ;  /* 0x00001f0a0b137589 */ /* 0x008e2200000e0000 */
[----:B--2---:R-:W-:Y:S02]  /*4570*/  LOP3.LUT R24, R22, 0xfff00000, R13, 0xf8, !PT ;  /* 0xfff0000016187812 */ /* 0x004fe400078ef80d */
[----:B------:R-:W-:-:S05]  /*4580*/  IADD3 R13, P0, PT, R2, R0, RZ ;  /* 0x00000000020d7210 */ /* 0x000fca0007f1e0ff */
[----:B------:R-:W-:Y:S01]  /*4590*/  IMAD.X R0, R3, 0x1, R15, P0 ;  /* 0x0000000103007824 */ /* 0x000fe200000e060f */
[----:B------:R-:W-:Y:S01]  /*45a0*/  ISETP.GE.U32.AND P0, PT, R13, R4, PT ;  /* 0x000000040d00720c */ /* 0x000fe20003f06070 */
[----:B0-----:R-:W-:-:S04]  /*45b0*/  IMAD.IADD R19, R12, 0x1, R19 ;  /* 0x000000010c137824 */ /* 0x001fc800078e0213 */
[----:B------:R-:W-:-:S05]  /*45c0*/  IMAD.WIDE.U32 R18, R19, 0x8, R6 ;  /* 0x0000000813127825 */ /* 0x000fca00078e0006 */
[----:B------:R4:W-:Y:S01]  /*45d0*/  STG.E.64 desc[UR8][R18.64], R24 ;  /* 0x0000001812007986 */ /* 0x0009e2000c101b08 */
[----:B------:R-:W-:-:S13]  /*45e0*/  ISETP.GE.U32.AND.EX P0, PT, R0, R5, PT, P0 ;  /* 0x000000050000720c */ /* 0x000fda0003f06100 */
[----:B----4-:R-:W-:Y:S05]  /*45f0*/  @!P0 BRA `(.L_x_56) ;  /* 0xfffffff800b48947 */ /* 0x010fea000383ffff */
[----:B------:R-:W-:Y:S05]  /*4600*/  EXIT ;  /* 0x000000000000794d */ /* 0x000fea0003800000 */
        .weak           $__internal_0_$__cuda_sm20_div_u64
        .type           $__internal_0_$__cuda_sm20_div_u64,@function
        .size           $__internal_0_$__cuda_sm20_div_u64,(.L_x_265 - $__internal_0_$__cuda_sm20_div_u64)
$__internal_0_$__cuda_sm20_div_u64:
[----:B------:R-:W0:Y:S08]  /*4610*/  I2F.U64.RP R12, R2 ;  /* 0x00000002000c7312 */ /* 0x000e300000309000 */
[----:B0-----:R-:W0:Y:S02]  /*4620*/  MUFU.RCP R12, R12 ;  /* 0x0000000c000c7308 */ /* 0x001e240000001000 */
[----:B0-----:R-:W-:-:S06]  /*4630*/  VIADD R10, R12, 0x1ffffffe ;  /* 0x1ffffffe0c0a7836 */ /* 0x001fcc0000000000 */
[----:B------:R-:W0:Y:S02]  /*4640*/  F2I.U64.TRUNC R10, R10 ;  /* 0x0000000a000a7311 */ /* 0x000e24000020d800 */
[----:B0-----:R-:W-:-:S04]  /*4650*/  IMAD.WIDE.U32 R14, R10, R2, RZ ;  /* 0x000000020a0e7225 */ /* 0x001fc800078e00ff */
[----:B------:R-:W-:Y:S01]  /*4660*/  IMAD R15, R10, R3, R15 ;  /* 0x000000030a0f7224 */ /* 0x000fe200078e020f */
[----:B------:R-:W-:-:S03]  /*4670*/  IADD3 R17, P0, PT, RZ, -R14, RZ ;  /* 0x8000000eff117210 */ /* 0x000fc60007f1e0ff */
[----:B------:R-:W-:Y:S02]  /*4680*/  IMAD R15, R11, R2, R15 ;  /* 0x000000020b0f7224 */ /* 0x000fe400078e020f */
[----:B------:R-:W-:-:S04]  /*4690*/  IMAD.HI.U32 R14, R10, R17, RZ ;  /* 0x000000110a0e7227 */ /* 0x000fc800078e00ff */
[----:B------:R-:W-:Y:S02]  /*46a0*/  IMAD.X R19, RZ, RZ, ~R15, P0 ;  /* 0x000000ffff137224 */ /* 0x000fe400000e0e0f */
[----:B------:R-:W-:Y:S02]  /*46b0*/  IMAD.MOV.U32 R15, RZ, RZ, R10 ;  /* 0x000000ffff0f7224 */ /* 0x000fe400078e000a */
[-C--:B------:R-:W-:Y:S02]  /*46c0*/  IMAD R21, R11, R19.reuse, RZ ;  /* 0x000000130b157224 */ /* 0x080fe400078e02ff */
[----:B------:R-:W-:-:S04]  /*46d0*/  IMAD.WIDE.U32 R14, P0, R10, R19, R14 ;  /* 0x000000130a0e7225 */ /* 0x000fc8000780000e */
[----:B------:R-:W-:-:S04]  /*46e0*/  IMAD.HI.U32 R19, R11, R19, RZ ;  /* 0x000000130b137227 */ /* 0x000fc800078e00ff */
[----:B------:R-:W-:-:S04]  /*46f0*/  IMAD.HI.U32 R14, P1, R11, R17, R14 ;  /* 0x000000110b0e7227 */ /* 0x000fc8000782000e */
[----:B------:R-:W-:Y:S01]  /*4700*/  IMAD.X R12, R19, 0x1, R11, P0 ;  /* 0x00000001130c7824 */ /* 0x000fe200000e060b */
[----:B------:R-:W-:-:S04]  /*4710*/  IADD3 R15, P2, PT, R21, R14, RZ ;  /* 0x0000000e150f7210 */ /* 0x000fc80007f5e0ff */
[----:B------:R-:W-:Y:S01]  /*4720*/  IADD3.X R17, PT, PT, RZ, RZ, R12, P2, P1 ;  /* 0x000000ffff117210 */ /* 0x000fe200017e240c */
[----:B------:R-:W-:-:S04]  /*4730*/  IMAD.WIDE.U32 R10, R15, R2, RZ ;  /* 0x000000020f0a7225 */ /* 0x000fc800078e00ff */
[----:B------:R-:W-:Y:S01]  /*4740*/  IMAD R11, R15, R3, R11 ;  /* 0x000000030f0b7224 */ /* 0x000fe200078e020b */
[----:B------:R-:W-:-:S03]  /*4750*/  IADD3 R19, P0, PT, RZ, -R10, RZ ;  /* 0x8000000aff137210 */ /* 0x000fc60007f1e0ff */
[----:B------:R-:W-:Y:S02]  /*4760*/  IMAD R11, R17, R2, R11 ;  /* 0x00000002110b7224 */ /* 0x000fe400078e020b */
[----:B------:R-:W-:-:S04]  /*4770*/  IMAD.HI.U32 R14, R15, R19, RZ ;  /* 0x000000130f0e7227 */ /* 0x000fc800078e00ff */
[----:B------:R-:W-:-:S04]  /*4780*/  IMAD.X R10, RZ, RZ, ~R11, P0 ;  /* 0x000000ffff0a7224 */ /* 0x000fc800000e0e0b */
[----:B------:R-:W-:-:S04]  /*4790*/  IMAD.WIDE.U32 R14, P0, R15, R10, R14 ;  /* 0x0000000a0f0e7225 */ /* 0x000fc8000780000e */
[C---:B------:R-:W-:Y:S02]  /*47a0*/  IMAD R11, R17.reuse, R10, RZ ;  /* 0x0000000a110b7224 */ /* 0x040fe400078e02ff */
[----:B------:R-:W-:-:S04]  /*47b0*/  IMAD.HI.U32 R12, P1, R17, R19, R14 ;  /* 0x00000013110c7227 */ /* 0x000fc8000782000e */
[----:B------:R-:W-:Y:S01]  /*47c0*/  IMAD.HI.U32 R10, R17, R10, RZ ;  /* 0x0000000a110a7227 */ /* 0x000fe200078e00ff */
[----:B------:R-:W-:-:S03]  /*47d0*/  IADD3 R12, P2, PT, R11, R12, RZ ;  /* 0x0000000c0b0c7210 */ /* 0x000fc60007f5e0ff */
[----:B------:R-:W-:Y:S02]  /*47e0*/  IMAD.X R17, R10, 0x1, R17, P0 ;  /* 0x000000010a117824 */ /* 0x000fe400000e0611 */
[----:B------:R-:W-:-:S03]  /*47f0*/  IMAD.HI.U32 R10, R12, R7, RZ ;  /* 0x000000070c0a7227 */ /* 0x000fc600078e00ff */
[----:B------:R-:W-:Y:S01]  /*4800*/  IADD3.X R14, PT, PT, RZ, RZ, R17, P2, P1 ;  /* 0x000000ffff0e7210 */ /* 0x000fe200017e2411 */
[----:B------:R-:W-:Y:S02]  /*4810*/  IMAD.MOV.U32 R11, RZ, RZ, RZ ;  /* 0x000000ffff0b7224 */ /* 0x000fe400078e00ff */
[----:B------:R-:W-:-:S04]  /*4820*/  IMAD.WIDE.U32 R10, R12, R9, R10 ;  /* 0x000000090c0a7225 */ /* 0x000fc800078e000a */
[C---:B------:R-:W-:Y:S02]  /*4830*/  IMAD R15, R14.reuse, R9, RZ ;  /* 0x000000090e0f7224 */ /* 0x040fe400078e02ff */
[----:B------:R-:W-:-:S04]  /*4840*/  IMAD.HI.U32 R10, P0, R14, R7, R10 ;  /* 0x000000070e0a7227 */ /* 0x000fc8000780000a */
[----:B------:R-:W-:Y:S01]  /*4850*/  IMAD.HI.U32 R12, R14, R9, RZ ;  /* 0x000000090e0c7227 */ /* 0x000fe200078e00ff */
[----:B------:R-:W-:-:S03]  /*4860*/  IADD3 R15, P1, PT, R15, R10, RZ ;  /* 0x0000000a0f0f7210 */ /* 0x000fc60007f3e0ff */
[----:B------:R-:W-:Y:S02]  /*4870*/  IMAD.X R12, RZ, RZ, R12, P0 ;  /* 0x000000ffff0c7224 */ /* 0x000fe400000e060c */
[----:B------:R-:W-:-:S04]  /*4880*/  IMAD.WIDE.U32 R10, R15, R2, RZ ;  /* 0x000000020f0a7225 */ /* 0x000fc800078e00ff */
[----:B------:R-:W-:Y:S01]  /*4890*/  IMAD.X R17, RZ, RZ, R12, P1 ;  /* 0x000000ffff117224 */ /* 0x000fe200008e060c */
[----:B------:R-:W-:Y:S01]  /*48a0*/  IADD3 R19, P1, PT, -R10, R7, RZ ;  /* 0x000000070a137210 */ /* 0x000fe20007f3e1ff */
[C---:B------:R-:W-:Y:S01]  /*48b0*/  IMAD R11, R15.reuse, R3, R11 ;  /* 0x000000030f0b7224 */ /* 0x040fe200078e020b */
[----:B------:R-:W-:Y:S02]  /*48c0*/  IADD3 R12, P2, PT, R15, 0x1, RZ ;  /* 0x000000010f0c7810 */ /* 0x000fe40007f5e0ff */
[-C--:B------:R-:W-:Y:S01]  /*48d0*/  ISETP.GE.U32.AND P0, PT, R19, R2.reuse, PT ;  /* 0x000000021300720c */ /* 0x080fe20003f06070 */
[----:B------:R-:W-:-:S04]  /*48e0*/  IMAD R10, R17, R2, R11 ;  /* 0x00000002110a7224 */ /* 0x000fc800078e020b */
[----:B------:R-:W-:Y:S01]  /*48f0*/  IMAD.X R11, R9, 0x1, ~R10, P1 ;  /* 0x00000001090b7824 */ /* 0x000fe200008e0e0a */
[----:B------:R-:W-:Y:S01]  /*4900*/  IADD3 R7, P1, PT, -R2, R19, RZ ;  /* 0x0000001302077210 */ /* 0x000fe20007f3e1ff */
[----:B------:R-:W-:-:S03]  /*4910*/  IMAD.X R10, RZ, RZ, R17, P2 ;  /* 0x000000ffff0a7224 */ /* 0x000fc600010e0611 */
[C---:B------:R-:W-:Y:S01]  /*4920*/  ISETP.GE.U32.AND.EX P0, PT, R11.reuse, R3, PT, P0 ;  /* 0x000000030b00720c */ /* 0x040fe20003f06100 */
[----:B------:R-:W-:Y:S01]  /*4930*/  IMAD.X R9, R11, 0x1, ~R3, P1 ;  /* 0x000000010b097824 */ /* 0x000fe200008e0e03 */
[----:B------:R-:W-:Y:S02]  /*4940*/  ISETP.NE.U32.AND P1, PT, R2, RZ, PT ;  /* 0x000000ff0200720c */ /* 0x000fe40003f25070 */
[----:B------:R-:W-:Y:S02]  /*4950*/  SEL R7, R7, R19, P0 ;  /* 0x0000001307077207 */ /* 0x000fe40000000000 */
[----:B------:R-:W-:Y:S02]  /*4960*/  SEL R12, R12, R15, P0 ;  /* 0x0000000f0c0c7207 */ /* 0x000fe40000000000 */
[----:B------:R-:W-:Y:S02]  /*4970*/  SEL R9, R9, R11, P0 ;  /* 0x0000000b09097207 */ /* 0x000fe40000000000 */
[----:B------:R-:W-:-:S02]  /*4980*/  SEL R17, R10, R17, P0 ;  /* 0x000000110a117207 */ /* 0x000fc40000000000 */
[----:B------:R-:W-:Y:S02]  /*4990*/  ISETP.GE.U32.AND P0, PT, R7, R2, PT ;  /* 0x000000020700720c */ /* 0x000fe40003f06070 */
[----:B------:R-:W-:Y:S02]  /*49a0*/  IADD3 R7, P2, PT, R12, 0x1, RZ ;  /* 0x000000010c077810 */ /* 0x000fe40007f5e0ff */
[----:B------:R-:W-:Y:S01]  /*49b0*/  ISETP.GE.U32.AND.EX P0, PT, R9, R3, PT, P0 ;  /* 0x000000030900720c */ /* 0x000fe20003f06100 */
[----:B------:R-:W-:Y:S01]  /*49c0*/  IMAD.MOV.U32 R9, RZ, RZ, 0x0 ;  /* 0x00000000ff097424 */ /* 0x000fe200078e00ff */
[----:B------:R-:W-:Y:S01]  /*49d0*/  ISETP.NE.AND.EX P1, PT, R3, RZ, PT, P1 ;  /* 0x000000ff0300720c */ /* 0x000fe20003f25310 */
[----:B------:R-:W-:Y:S01]  /*49e0*/  IMAD.X R10, RZ, RZ, R17, P2 ;  /* 0x000000ffff0a7224 */ /* 0x000fe200010e0611 */
[----:B------:R-:W-:-:S04]  /*49f0*/  SEL R7, R7, R12, P0 ;  /* 0x0000000c07077207 */ /* 0x000fc80000000000 */
[----:B------:R-:W-:Y:S02]  /*4a00*/  SEL R10, R10, R17, P0 ;  /* 0x000000110a0a7207 */ /* 0x000fe40000000000 */
[----:B------:R-:W-:Y:S02]  /*4a10*/  SEL R7, R7, 0xffffffff, P1 ;  /* 0xffffffff07077807 */ /* 0x000fe40000800000 */
[----:B------:R-:W-:Y:S01]  /*4a20*/  SEL R10, R10, 0xffffffff, P1 ;  /* 0xffffffff0a0a7807 */ /* 0x000fe20000800000 */
[----:B------:R-:W-:Y:S06]  /*4a30*/  RET.REL.NODEC R8 `(_Z31bruteforceStructureSeeds_kernelPKjjPK19ShipwreckConstraintiPlPj) ;  /* 0xffffffb408707950 */ /* 0x000fec0003c3ffff */
.L_x_57:
[----:B------:R-:W-:-:S00]  /*4a40*/  BRA `(.L_x_57) ;  /* 0xfffffffc00fc7947 */ /* 0x000fc0000383ffff */
[----:B------:R-:W-:-:S00]  /*4a50*/  NOP ;  /* 0x0000000000007918 */ /* 0x000fc00000000000 */
        /* <DEDUP_REMOVED lines=10> */
.L_x_265:


//--------------------- .text._Z22reverseAndCheck_kernelPKjjPK19ShipwreckConstraintS3_iS3_iPlPj --------------------------
	.section	.text._Z22reverseAndCheck_kernelPKjjPK19ShipwreckConstraintS3_iS3_iPlPj,"ax",@progbits
	.align	128
        .global         _Z22reverseAndCheck_kernelPKjjPK19ShipwreckConstraintS3_iS3_iPlPj
        .type           _Z22reverseAndCheck_kernelPKjjPK19ShipwreckConstraintS3_iS3_iPlPj,@function
        .size           _Z22reverseAndCheck_kernelPKjjPK19ShipwreckConstraintS3_iS3_iPlPj,(.L_x_266 - _Z22reverseAndCheck_kernelPKjjPK19ShipwreckConstraintS3_iS3_iPlPj)
        .other          _Z22reverseAndCheck_kernelPKjjPK19ShipwreckConstraintS3_iS3_iPlPj,@"STO_CUDA_ENTRY STV_DEFAULT"
_Z22reverseAndCheck_kernelPKjjPK19ShipwreckConstraintS3_iS3_iPlPj:
.text._Z22reverseAndCheck_kernelPKjjPK19ShipwreckConstraintS3_iS3_iPlPj:
[----:B------:R-:W0:Y:S01]  /*0000*/  LDC R1, c[0x0][0x37c] ;  /* 0x0000df00ff017b82 */ /* 0x000e220000000800 */
[----:B------:R-:W1:Y:S07]  /*0010*/  S2R R0, SR_TID.X ;  /* 0x0000000000007919 */ /* 0x000e6e0000002100 */
[----:B------:R-:W1:Y:S01]  /*0020*/  S2UR UR4, SR_CTAID.X ;  /* 0x00000000000479c3 */ /* 0x000e620000002500 */
[----:B------:R-:W2:Y:S01]  /*0030*/  LDCU UR5, c[0x0][0x388] ;  /* 0x00007100ff0577ac */ /* 0x000ea20008000800 */
[----:B0-----:R-:W-:-:S06]  /*0040*/  VIADD R1, R1, 0xffffffe8 ;  /* 0xffffffe801017836 */ /* 0x001fcc0000000000 */
[----:B------:R-:W1:Y:S02]  /*0050*/  LDC R5, c[0x0][0x360] ;  /* 0x0000d800ff057b82 */ /* 0x000e640000000800 */
[----:B-1----:R-:W-:-:S05]  /*0060*/  IMAD R5, R5, UR4, R0 ;  /* 0x0000000405057c24 */ /* 0x002fca000f8e0200 */
[----:B--2---:R-:W-:-:S13]  /*0070*/  ISETP.GE.U32.AND P0, PT, R5, UR5, PT ;  /* 0x0000000505007c0c */ /* 0x004fda000bf06070 */
[----:B------:R-:W-:Y:S05]  /*0080*/  @P0 EXIT ;  /* 0x000000000000094d */ /* 0x000fea0003800000 */
[----:B------:R-:W0:Y:S01]  /*0090*/  LDC.64 R6, c[0x0][0x390] ;  /* 0x0000e400ff067b82 */ /* 0x000e220000000a00 */
[----:B------:R-:W0:Y:S01]  /*00a0*/  LDCU.64 UR16, c[0x0][0x358] ;  /* 0x00006b00ff1077ac */ /* 0x000e220008000a00 */
[----:B------:R-:W1:Y:S06]  /*00b0*/  LDCU UR6, c[0x3][0x4] ;  /* 0x00c00080ff0677ac */ /* 0x000e6c0008000800 */
[----:B------:R-:W2:Y:S01]  /*00c0*/  LDC.64 R2, c[0x0][0x380] ;  /* 0x0000e000ff027b82 */ /* 0x000ea20000000a00 */
[----:B------:R-:W3:Y:S01]  /*00d0*/  LDCU UR9, c[0x3][0x18] ;  /* 0x00c00300ff0977ac */ /* 0x000ee20008000800 */
[----:B------:R-:W4:Y:S06]  /*00e0*/  LDCU.64 UR12, c[0x3][0x10] ;  /* 0x00c00200ff0c77ac */ /* 0x000f2c0008000a00 */
[----:B------:R-:W5:Y:S01]  /*00f0*/  LDC R4, c[0x3][RZ] ;  /* 0x00c00000ff047b82 */ /* 0x000f620000000800 */
[----:B------:R-:W4:Y:S01]  /*0100*/  LDCU UR10, c[0x3][0x8] ;  /* 0x00c00100ff0a77ac */ /* 0x000f220008000800 */
[----:B------:R-:W4:Y:S01]  /*0110*/  LDCU UR7, c[0x3][0x20] ;  /* 0x00c00400ff0777ac */ /* 0x000f220008000800 */
[----:B0-----:R-:W3:Y:S05]  /*0120*/  LDG.E R13, desc[UR16][R6.64+0x4] ;  /* 0x00000410060d7981 */ /* 0x001eea000c1e1900 */
[----:B------:R-:W0:Y:S01]  /*0130*/  LDC R17, c[0x3][0x38] ;  /* 0x00c00e00ff117b82 */ /* 0x000e220000000800 */
[----:B------:R4:W3:Y:S01]  /*0140*/  LDG.E R9, desc[UR16][R6.64] ;  /* 0x0000001006097981 */ /* 0x0008e2000c1e1900 */
[----:B--2---:R-:W-:-:S06]  /*0150*/  IMAD.WIDE.U32 R2, R5, 0x4, R2 ;  /* 0x0000000405027825 */ /* 0x004fcc00078e0002 */
[----:B------:R-:W2:Y:S01]  /*0160*/  LDC R19, c[0x3][0x28] ;  /* 0x00c00a00ff137b82 */ /* 0x000ea20000000800 */
[----:B------:R4:W2:Y:S01]  /*0170*/  LDG.E R11, desc[UR16][R2.64] ;  /* 0x00000010020b7981 */ /* 0x0008a2000c1e1900 */
[----:B-----5:R-:W-:Y:S01]  /*0180*/  IABS R5, R4 ;  /* 0x0000000400057213 */ /* 0x020fe20000000000 */
[C---:B-1----:R-:W-:Y:S01]  /*0190*/  VIADD R10, R4.reuse, -UR6 ;  /* 0x80000006040a7c36 */ /* 0x042fe20008000000 */
[----:B------:R-:W-:Y:S01]  /*01a0*/  ISETP.NE.AND P3, PT, R4, RZ, PT ;  /* 0x000000ff0400720c */ /* 0x000fe20003f65270 */
[----:B------:R-:W0:Y:S01]  /*01b0*/  LDCU UR6, c[0x3][0x30] ;  /* 0x00c00600ff0677ac */ /* 0x000e220008000800 */
[----:B------:R-:W1:Y:S11]  /*01c0*/  I2F.RP R0, R5 ;  /* 0x0000000500007306 */ /* 0x000e760000209400 */
[----:B------:R-:W-:Y:S01]  /*01d0*/  VOTEU.ANY UP0, P3 ;  /* 0x0000000000ff7886 */ /* 0x000fe20001800100 */
[----:B-1----:R-:W1:Y:S02]  /*01e0*/  MUFU.RCP R0, R0 ;  /* 0x0000000000007308 */ /* 0x002e640000001000 */
[----:B-1----:R-:W-:-:S06]  /*01f0*/  VIADD R14, R0, 0xffffffe ;  /* 0x0ffffffe000e7836 */ /* 0x002fcc0000000000 */
[----:B------:R1:W4:Y:S02]  /*0200*/  F2I.FTZ.U32.TRUNC.NTZ R15, R14 ;  /* 0x0000000e000f7305 */ /* 0x000324000021f000 */
[----:B-1----:R-:W-:Y:S02]  /*0210*/  IMAD.MOV.U32 R14, RZ, RZ, RZ ;  /* 0x000000ffff0e7224 */ /* 0x002fe400078e00ff */
[----:B----4-:R-:W-:-:S04]  /*0220*/  IMAD.MOV R6, RZ, RZ, -R15 ;  /* 0x000000ffff067224 */ /* 0x010fc800078e0a0f */
[----:B------:R-:W-:-:S04]  /*0230*/  IMAD R7, R6, R5, RZ ;  /* 0x0000000506077224 */ /* 0x000fc800078e02ff */
[----:B------:R-:W-:Y:S01]  /*0240*/  IMAD.HI.U32 R3, R15, R7, R14 ;  /* 0x000000070f037227 */ /* 0x000fe200078e000e */
[----:B------:R-:W-:-:S04]  /*0250*/  LOP3.LUT R7, RZ, R4, RZ, 0x33, !PT ;  /* 0x00000004ff077212 */ /* 0x000fc800078e33ff */
[----:B------:R-:W-:-:S13]  /*0260*/  R2UR UR5, R7 ;  /* 0x00000000070572ca */ /* 0x000fda00000e0000 */
[----:B------:R-:W-:Y:S01]  /*0270*/  IMAD.U32 R7, RZ, RZ, UR5 ;  /* 0x00000005ff077e24 */ /* 0x000fe2000f8e00ff */
[----:B---3--:R-:W-:Y:S02]  /*0280*/  IABS R2, R13 ;  /* 0x0000000d00027213 */ /* 0x008fe40000000000 */
[----:B------:R-:W-:-:S03]  /*0290*/  IABS R8, R9 ;  /* 0x0000000900087213 */ /* 0x000fc60000000000 */
[----:B------:R-:W-:-:S04]  /*02a0*/  IMAD.HI.U32 R6, R3, R2, RZ ;  /* 0x0000000203067227 */ /* 0x000fc800078e00ff */
[----:B------:R-:W-:-:S04]  /*02b0*/  IMAD.MOV R0, RZ, RZ, -R6 ;  /* 0x000000ffff007224 */ /* 0x000fc800078e0a06 */
[----:B------:R-:W-:Y:S02]  /*02c0*/  IMAD R2, R5, R0, R2 ;  /* 0x0000000005027224 */ /* 0x000fe400078e0202 */
[----:B------:R-:W-:-:S03]  /*02d0*/  IMAD.HI.U32 R0, R3, R8, RZ ;  /* 0x0000000803007227 */ /* 0x000fc600078e00ff */
[----:B------:R-:W-:-:S13]  /*02e0*/  ISETP.GT.U32.AND P1, PT, R5, R2, PT ;  /* 0x000000020500720c */ /* 0x000fda0003f24070 */
[----:B------:R-:W-:Y:S02]  /*02f0*/  @!P1 IMAD.IADD R2, R2, 0x1, -R5 ;  /* 0x0000000102029824 */ /* 0x000fe400078e0a05 */
[----:B------:R-:W-:-:S03]  /*0300*/  @!P1 VIADD R6, R6, 0x1 ;  /* 0x0000000106069836 */ /* 0x000fc60000000000 */
[----:B------:R-:W-:Y:S01]  /*0310*/  ISETP.GE.U32.AND P0, PT, R2, R5, PT ;  /* 0x000000050200720c */ /* 0x000fe20003f06070 */
[----:B------:R-:W-:-:S04]  /*0320*/  IMAD.MOV R2, RZ, RZ, -R0 ;  /* 0x000000ffff027224 */ /* 0x000fc800078e0a00 */
[----:B------:R-:W-:Y:S01]  /*0330*/  IMAD R2, R5, R2, R8 ;  /* 0x0000000205027224 */ /* 0x000fe200078e0208 */
[----:B------:R-:W-:-:S04]  /*0340*/  LOP3.LUT R8, R13, R4, RZ, 0x3c, !PT ;  /* 0x000000040d087212 */ /* 0x000fc800078e3cff */
[----:B------:R-:W-:Y:S02]  /*0350*/  ISETP.GE.AND P2, PT, R8, RZ, PT ;  /* 0x000000ff0800720c */ /* 0x000fe40003f46270 */
[----:B------:R-:W-:Y:S01]  /*0360*/  ISETP.GT.U32.AND P1, PT, R5, R2, PT ;  /* 0x000000020500720c */ /* 0x000fe20003f24070 */
[----:B------:R-:W-:Y:S01]  /*0370*/  @P0 VIADD R6, R6, 0x1 ;  /* 0x0000000106060836 */ /* 0x000fe20000000000 */
[----:B------:R-:W-:-:S04]  /*0380*/  SHF.R.S32.HI R8, RZ, 0x1f, R8 ;  /* 0x0000001fff087819 */ /* 0x000fc80000011408 */
[----:B------:R-:W-:-:S07]  /*0390*/  R2UR UR4, R6 ;  /* 0x00000000060472ca */ /* 0x000fce00000e0000 */
[----:B------:R-:W-:Y:S01]  /*03a0*/  @!P1 IADD3 R2, PT, PT, R2, -R5, RZ ;  /* 0x8000000502029210 */ /* 0x000fe20007ffe0ff */
[----:B------:R-:W-:-:S03]  /*03b0*/  @!P1 VIADD R0, R0, 0x1 ;  /* 0x0000000100009836 */ /* 0x000fc60000000000 */
[----:B------:R-:W-:Y:S02]  /*03c0*/  ISETP.GE.U32.AND P0, PT, R2, R5, PT ;  /* 0x000000050200720c */ /* 0x000fe40003f06070 */
[----:B------:R-:W-:Y:S01]  /*03d0*/  @!P2 IMAD R6, RZ, RZ, -UR4 ;  /* 0x80000004ff06ae24 */ /* 0x000fe2000f8e02ff */
[----:B------:R-:W-:-:S04]  /*03e0*/  LOP3.LUT R2, R9, R4, RZ, 0x3c, !PT ;  /* 0x0000000409027212 */ /* 0x000fc800078e3cff */
[----:B------:R-:W-:Y:S02]  /*03f0*/  @!P2 R2UR UR4, R6 ;  /* 0x000000000604a2ca */ /* 0x000fe400000e0000 */
[----:B------:R-:W-:Y:S02]  /*0400*/  ISETP.GE.AND P2, PT, R2, RZ, PT ;  /* 0x000000ff0200720c */ /* 0x000fe40003f46270 */
[----:B------:R-:W-:Y:S02]  /*0410*/  SHF.R.S32.HI R2, RZ, 0x1f, R2 ;  /* 0x0000001fff027819 */ /* 0x000fe40000011402 */
[----:B------:R-:W-:Y:S01]  /*0420*/  @P0 VIADD R0, R0, 0x1 ;  /* 0x0000000100000836 */ /* 0x000fe20000000000 */
[----:B------:R-:W-:-:S06]  /*0430*/  PLOP3.LUT P0, PT, PT, PT, UP0, 0x80, 0x8 ;  /* 0x000000000008781c */ /* 0x000fcc0003f0f008 */
[----:B------:R-:W-:Y:S02]  /*0440*/  USEL UR4, UR5, UR4, !UP0 ;  /* 0x0000000405047287 */ /* 0x000fe4000c000000 */
[----:B------:R-:W-:-:S04]  /*0450*/  @!P2 IMAD.MOV R0, RZ, RZ, -R0 ;  /* 0x000000ffff00a224 */ /* 0x000fc800078e0a00 */
[----:B------:R-:W-:Y:S01]  /*0460*/  IMAD R15, RZ, RZ, -UR4 ;  /* 0x80000004ff0f7e24 */ /* 0x000fe2000f8e02ff */
[----:B------:R-:W-:-:S03]  /*0470*/  SEL R0, R7, R0, !P0 ;  /* 0x0000000007007207 */ /* 0x000fc60004000000 */
[----:B------:R-:W-:Y:S02]  /*0480*/  IMAD R15, R4, R15, R13 ;  /* 0x0000000f040f7224 */ /* 0x000fe400078e020d */
[----:B------:R-:W-:-:S03]  /*0490*/  IMAD.MOV R6, RZ, RZ, -R0 ;  /* 0x000000ffff067224 */ /* 0x000fc600078e0a00 */
[----:B------:R-:W-:Y:S01]  /*04a0*/  ISETP.NE.AND P1, PT, R15, RZ, PT ;  /* 0x000000ff0f00720c */ /* 0x000fe20003f25270 */
[----:B------:R-:W-:Y:S02]  /*04b0*/  IMAD R9, R4, R6, R9 ;  /* 0x0000000604097224 */ /* 0x000fe400078e0209 */
[----:B------:R-:W1:Y:S01]  /*04c0*/  I2F.U32.RP R6, R10 ;  /* 0x0000000a00067306 */ /* 0x000e620000209000 */
[----:B------:R-:W-:Y:S02]  /*04d0*/  SEL R8, R8, RZ, P1 ;  /* 0x000000ff08087207 */ /* 0x000fe40000800000 */
[----:B------:R-:W-:Y:S02]  /*04e0*/  ISETP.NE.AND P1, PT, R9, RZ, PT ;  /* 0x000000ff0900720c */ /* 0x000fe40003f25270 */
[----:B------:R-:W-:Y:S02]  /*04f0*/  R2UR UR5, R8 ;  /* 0x00000000080572ca */ /* 0x000fe400000e0000 */
[----:B------:R-:W-:Y:S01]  /*0500*/  SEL R13, R2, RZ, P1 ;  /* 0x000000ff020d7207 */ /* 0x000fe20000800000 */
[----:B------:R-:W-:Y:S01]  /*0510*/  IMAD.IADD R2, R15, 0x1, R4 ;  /* 0x000000010f027824 */ /* 0x000fe200078e0204 */
[----:B------:R-:W-:Y:S01]  /*0520*/  MOV R8, UR9 ;  /* 0x0000000900087c02 */ /* 0x000fe20008000f00 */
[----:B------:R-:W-:-:S02]  /*0530*/  IMAD.MOV R15, RZ, RZ, -R10 ;  /* 0x000000ffff0f7224 */ /* 0x000fc400078e0a0a */
[----:B------:R-:W-:Y:S01]  /*0540*/  IMAD.IADD R0, R0, 0x1, R13 ;  /* 0x0000000100007824 */ /* 0x000fe200078e020d */
[----:B------:R-:W-:Y:S01]  /*0550*/  IABS R14, R2 ;  /* 0x00000002000e7213 */ /* 0x000fe20000000000 */
[----:B-1----:R-:W1:Y:S02]  /*0560*/  MUFU.RCP R6, R6 ;  /* 0x0000000600067308 */ /* 0x002e640000001000 */
[----:B--2---:R-:W-:Y:S01]  /*0570*/  IMAD R11, R0, UR12, R11 ;  /* 0x0000000c000b7c24 */ /* 0x004fe2000f8e020b */
[----:B------:R-:W-:Y:S01]  /*0580*/  ISETP.GE.AND P2, PT, R2, RZ, PT ;  /* 0x000000ff0200720c */ /* 0x000fe20003f46270 */
[----:B------:R-:W-:Y:S01]  /*0590*/  UIADD3 UR14, UPT, UPT, UR4, UR5, URZ ;  /* 0x00000005040e7290 */ /* 0x000fe2000fffe0ff */
[----:B------:R-:W-:Y:S01]  /*05a0*/  LOP3.LUT R2, RZ, R10, RZ, 0x33, !PT ;  /* 0x0000000aff027212 */ /* 0x000fe200078e33ff */
[----:B------:R-:W-:-:S04]  /*05b0*/  IMAD.WIDE.U32 R20, R0, UR12, RZ ;  /* 0x0000000c00147c25 */ /* 0x000fc8000f8e00ff */
[----:B------:R-:W-:-:S04]  /*05c0*/  IMAD R8, R8, UR14, R11 ;  /* 0x0000000e08087c24 */ /* 0x000fc8000f8e020b */
[----:B------:R-:W-:Y:S02]  /*05d0*/  VIADD R8, R8, UR10 ;  /* 0x0000000a08087c36 */ /* 0x000fe40008000000 */
[----:B-1----:R-:W-:-:S03]  /*05e0*/  VIADD R12, R6, 0xffffffe ;  /* 0x0ffffffe060c7836 */ /* 0x002fc60000000000 */
[----:B0-----:R-:W-:Y:S01]  /*05f0*/  LOP3.LUT R8, R17, UR6, R8, 0x60, !PT ;  /* 0x0000000611087c12 */ /* 0x001fe2000f8e6008 */
[----:B------:R-:W-:Y:S01]  /*0600*/  IMAD.HI.U32 R6, R3, R14, RZ ;  /* 0x0000000e03067227 */ /* 0x000fe200078e00ff */
[----:B------:R-:W-:Y:S01]  /*0610*/  R2UR UR6, R20 ;  /* 0x00000000140672ca */ /* 0x000fe200000e0000 */
[----:B------:R0:W1:Y:S02]  /*0620*/  F2I.FTZ.U32.TRUNC.NTZ R13, R12 ;  /* 0x0000000c000d7305 */ /* 0x000064000021f000 */
[----:B------:R-:W-:Y:S02]  /*0630*/  IMAD R8, R8, UR7, R19 ;  /* 0x0000000708087c24 */ /* 0x000fe4000f8e0213 */
[----:B------:R-:W-:-:S03]  /*0640*/  IMAD.MOV R6, RZ, RZ, -R6 ;  /* 0x000000ffff067224 */ /* 0x000fc600078e0a06 */
[----:B------:R-:W-:Y:S01]  /*0650*/  LOP3.LUT R8, R8, R17, RZ, 0xc0, !PT ;  /* 0x0000001108087212 */ /* 0x000fe200078ec0ff */
[C---:B------:R-:W-:Y:S02]  /*0660*/  IMAD R6, R5.reuse, R6, R14 ;  /* 0x0000000605067224 */ /* 0x040fe400078e020e */
[----:B0-----:R-:W-:Y:S02]  /*0670*/  IMAD.MOV.U32 R12, RZ, RZ, RZ ;  /* 0x000000ffff0c7224 */ /* 0x001fe400078e00ff */
[----:B------:R-:W-:Y:S01]  /*0680*/  IMAD R8, R8, UR7, R19 ;  /* 0x0000000708087c24 */ /* 0x000fe2000f8e0213 */
[----:B------:R-:W-:Y:S01]  /*0690*/  ISETP.GT.U32.AND P1, PT, R5, R6, PT ;  /* 0x000000060500720c */ /* 0x000fe20003f24070 */
[----:B-1----:R-:W-:Y:S01]  /*06a0*/  IMAD R15, R15, R13, RZ ;  /* 0x0000000d0f0f7224 */ /* 0x002fe200078e02ff */
[----:B------:R-:W-:Y:S02]  /*06b0*/  R2UR UR7, R21 ;  /* 0x00000000150772ca */ /* 0x000fe400000e0000 */
[----:B------:R-:W-:Y:S01]  /*06c0*/  LOP3.LUT R8, R8, R17, RZ, 0xc0, !PT ;  /* 0x0000001108087212 */ /* 0x000fe200078ec0ff */
[----:B------:R-:W-:-:S03]  /*06d0*/  IMAD.HI.U32 R12, R13, R15, R12 ;  /* 0x0000000f0d0c7227 */ /* 0x000fc600078e000c */
[----:B------:R-:W-:-:S04]  /*06e0*/  SHF.R.U32.HI R11, RZ, 0x11, R8 ;  /* 0x00000011ff0b7819 */ /* 0x000fc80000011608 */
[----:B------:R-:W-:Y:S01]  /*06f0*/  LOP3.LUT R19, R11, 0x7, RZ, 0xc0, !PT ;  /* 0x000000070b137812 */ /* 0x000fe200078ec0ff */
[----:B------:R-:W-:-:S03]  /*0700*/  @!P1 IMAD.IADD R6, R6, 0x1, -R5 ;  /* 0x0000000106069824 */ /* 0x000fc600078e0a05 */
[C---:B------:R-:W-:Y:S01]  /*0710*/  LOP3.LUT R13, R19.reuse, 0x8, RZ, 0xfc, !PT ;  /* 0x00000008130d7812 */ /* 0x040fe200078efcff */
[C---:B------:R-:W-:Y:S01]  /*0720*/  IMAD.HI.U32 R11, R12.reuse, R19, RZ ;  /* 0x000000130c0b7227 */ /* 0x040fe200078e00ff */
[C---:B------:R-:W-:Y:S02]  /*0730*/  LOP3.LUT R15, R19.reuse, 0x10, RZ, 0xfc, !PT ;  /* 0x00000010130f7812 */ /* 0x040fe400078efcff */
[----:B------:R-:W-:Y:S01]  /*0740*/  LOP3.LUT R17, R19, 0x18, RZ, 0xfc, !PT ;  /* 0x0000001813117812 */ /* 0x000fe200078efcff */
[----:B------:R-:W-:Y:S01]  /*0750*/  IMAD.HI.U32 R14, R12, R13, RZ ;  /* 0x0000000d0c0e7227 */ /* 0x000fe200078e00ff */
[----:B------:R-:W-:-:S03]  /*0760*/  ISETP.GT.U32.AND P5, PT, R5, R6, PT ;  /* 0x000000060500720c */ /* 0x000fc60003fa4070 */
[----:B------:R-:W-:Y:S02]  /*0770*/  IMAD.MOV R11, RZ, RZ, -R11 ;  /* 0x000000ffff0b7224 */ /* 0x000fe400078e0a0b */
[----:B------:R-:W-:Y:S02]  /*0780*/  IMAD.MOV R16, RZ, RZ, -R14 ;  /* 0x000000ffff107224 */ /* 0x000fe400078e0a0e */
[----:B------:R-:W-:Y:S01]  /*0790*/  IMAD R11, R10, R11, R19 ;  /* 0x0000000b0a0b7224 */ /* 0x000fe200078e0213 */
[----:B------:R-:W-:Y:S01]  /*07a0*/  LOP3.LUT R19, R19, 0x20, RZ, 0xfc, !PT ;  /* 0x0000002013137812 */ /* 0x000fe200078efcff */
[----:B------:R-:W-:-:S03]  /*07b0*/  IMAD.HI.U32 R14, R12, R15, RZ ;  /* 0x0000000f0c0e7227 */ /* 0x000fc600078e00ff */
[----:B------:R-:W-:Y:S01]  /*07c0*/  ISETP.GE.U32.AND P1, PT, R11, R10, PT ;  /* 0x0000000a0b00720c */ /* 0x000fe20003f26070 */
[----:B------:R-:W-:Y:S01]  /*07d0*/  IMAD R13, R10, R16, R13 ;  /* 0x000000100a0d7224 */ /* 0x000fe200078e020d */
[----:B------:R-:W-:Y:S01]  /*07e0*/  IADD3 R14, PT, PT, -R14, RZ, RZ ;  /* 0x000000ff0e0e7210 */ /* 0x000fe20007ffe1ff */
[----:B------:R-:W-:-:S03]  /*07f0*/  IMAD.HI.U32 R16, R12, R17, RZ ;  /* 0x000000110c107227 */ /* 0x000fc600078e00ff */
[----:B------:R-:W-:Y:S01]  /*0800*/  ISETP.GE.U32.AND P4, PT, R13, R10, PT ;  /* 0x0000000a0d00720c */ /* 0x000fe20003f86070 */
[----:B------:R-:W-:Y:S02]  /*0810*/  IMAD R15, R10, R14, R15 ;  /* 0x0000000e0a0f7224 */ /* 0x000fe400078e020f */
[----:B------:R-:W-:Y:S02]  /*0820*/  IMAD.MOV R16, RZ, RZ, -R16 ;  /* 0x000000ffff107224 */ /* 0x000fe400078e0a10 */
[----:B------:R-:W-:Y:S01]  /*0830*/  IMAD.HI.U32 R12, R12, R19, RZ ;  /* 0x000000130c0c7227 */ /* 0x000fe200078e00ff */
[----:B------:R-:W-:-:S03]  /*0840*/  ISETP.GE.U32.AND P3, PT, R15, R10, PT ;  /* 0x0000000a0f00720c */ /* 0x000fc60003f66070 */
[--C-:B------:R-:W-:Y:S01]  /*0850*/  @P1 IMAD.IADD R11, R11, 0x1, -R10.reuse ;  /* 0x000000010b0b1824 */ /* 0x100fe200078e0a0a */
[C---:B------:R-:W-:Y:S01]  /*0860*/  ISETP.NE.U32.AND P1, PT, R10.reuse, RZ, PT ;  /* 0x000000ff0a00720c */ /* 0x040fe20003f25070 */
[----:B------:R-:W-:Y:S02]  /*0870*/  IMAD R17, R10, R16, R17 ;  /* 0x000000100a117224 */ /* 0x000fe400078e0211 */
[----:B------:R-:W-:Y:S01]  /*0880*/  @P4 IMAD.IADD R13, R13, 0x1, -R10 ;  /* 0x000000010d0d4824 */ /* 0x000fe200078e0a0a */
[-C--:B------:R-:W-:Y:S01]  /*0890*/  ISETP.GE.U32.AND P4, PT, R11, R10.reuse, PT ;  /* 0x0000000a0b00720c */ /* 0x080fe20003f86070 */
[----:B------:R-:W-:Y:S01]  /*08a0*/  @!P5 IMAD.IADD R6, R6, 0x1, -R5 ;  /* 0x000000010606d824 */ /* 0x000fe200078e0a05 */
[-C--:B------:R-:W-:Y:S01]  /*08b0*/  ISETP.GE.U32.AND P5, PT, R17, R10.reuse, PT ;  /* 0x0000000a1100720c */ /* 0x080fe20003fa6070 */
[----:B------:R-:W-:Y:S01]  /*08c0*/  IMAD.MOV R12, RZ, RZ, -R12 ;  /* 0x000000ffff0c7224 */ /* 0x000fe200078e0a0c */
[----:B------:R-:W-:Y:S01]  /*08d0*/  ISETP.GE.U32.AND P6, PT, R13, R10, PT ;  /* 0x0000000a0d00720c */ /* 0x000fe20003fc6070 */
[----:B------:R-:W-:-:S02]  /*08e0*/  @P3 IMAD.IADD R15, R15, 0x1, -R10 ;  /* 0x000000010f0f3824 */ /* 0x000fc400078e0a0a */
[C---:B------:R-:W-:Y:S02]  /*08f0*/  IMAD R19, R10.reuse, R12, R19 ;  /* 0x0000000c0a137224 */ /* 0x040fe400078e0213 */
[----:B------:R-:W-:Y:S01]  /*0900*/  @!P2 IMAD.MOV R6, RZ, RZ, -R6 ;  /* 0x000000ffff06a224 */ /* 0x000fe200078e0a06 */
[-C--:B------:R-:W-:Y:S02]  /*0910*/  ISETP.GE.U32.AND P3, PT, R15, R10.reuse, PT ;  /* 0x0000000a0f00720c */ /* 0x080fe40003f66070 */
[----:B------:R-:W-:Y:S01]  /*0920*/  ISETP.GE.U32.AND P2, PT, R19, R10, PT ;  /* 0x0000000a1300720c */ /* 0x000fe20003f46070 */
[--C-:B------:R-:W-:Y:S01]  /*0930*/  @P4 IMAD.IADD R11, R11, 0x1, -R10.reuse ;  /* 0x000000010b0b4824 */ /* 0x100fe200078e0a0a */
[----:B------:R-:W-:Y:S01]  /*0940*/  SEL R12, R7, R6, !P0 ;  /* 0x00000006070c7207 */ /* 0x000fe20004000000 */
[----:B------:R-:W-:Y:S02]  /*0950*/  @P5 IMAD.IADD R17, R17, 0x1, -R10 ;  /* 0x0000000111115824 */ /* 0x000fe400078e0a0a */
[----:B------:R-:W-:Y:S01]  /*0960*/  @P6 IADD3 R13, PT, PT, -R10, R13, RZ ;  /* 0x0000000d0a0d6210 */ /* 0x000fe20007ffe1ff */
[----:B------:R-:W-:Y:S01]  /*0970*/  IMAD.MOV.U32 R6, RZ, RZ, RZ ;  /* 0x000000ffff067224 */ /* 0x000fe200078e00ff */
[----:B------:R-:W-:-:S02]  /*0980*/  SEL R11, R2, R11, !P1 ;  /* 0x0000000b020b7207 */ /* 0x000fc40004800000 */
[----:B------:R-:W-:Y:S02]  /*0990*/  ISETP.GE.U32.AND P5, PT, R17, R10, PT ;  /* 0x0000000a1100720c */ /* 0x000fe40003fa6070 */
[C---:B------:R-:W-:Y:S01]  /*09a0*/  SEL R13, R2.reuse, R13, !P1 ;  /* 0x0000000d020d7207 */ /* 0x040fe20004800000 */
[--C-:B------:R-:W-:Y:S01]  /*09b0*/  @P3 IMAD.IADD R15, R15, 0x1, -R10.reuse ;  /* 0x000000010f0f3824 */ /* 0x100fe200078e0a0a */
[-C--:B------:R-:W-:Y:S01]  /*09c0*/  ISETP.NE.AND P4, PT, R11, R12.reuse, PT ;  /* 0x0000000c0b00720c */ /* 0x080fe20003f85270 */
[----:B------:R-:W-:Y:S01]  /*09d0*/  @P2 IMAD.IADD R19, R19, 0x1, -R10 ;  /* 0x0000000113132824 */ /* 0x000fe200078e0a0a */
[----:B------:R-:W-:Y:S02]  /*09e0*/  ISETP.NE.AND P2, PT, R13, R12, PT ;  /* 0x0000000c0d00720c */ /* 0x000fe40003f45270 */
[----:B------:R-:W-:Y:S02]  /*09f0*/  SEL R15, R2, R15, !P1 ;  /* 0x0000000f020f7207 */ /* 0x000fe40004800000 */
[----:B------:R-:W-:-:S02]  /*0a00*/  ISETP.GE.U32.AND P3, PT, R19, R10, PT ;  /* 0x0000000a1300720c */ /* 0x000fc40003f66070 */
[----:B------:R-:W-:Y:S01]  /*0a10*/  ISETP.NE.AND P6, PT, R15, R12, PT ;  /* 0x0000000c0f00720c */ /* 0x000fe20003fc5270 */
[----:B------:R-:W-:-:S04]  /*0a20*/  @P5 IMAD.IADD R17, R17, 0x1, -R10 ;  /* 0x0000000111115824 */ /* 0x000fc800078e0a0a */
[----:B------:R-:W-:Y:S01]  /*0a30*/  @!P4 IMAD.MOV.U32 R6, RZ, RZ, 0x1 ;  /* 0x00000001ff06c424 */ /* 0x000fe200078e00ff */
[----:B------:R-:W-:Y:S01]  /*0a40*/  SEL R17, R2, R17, !P1 ;  /* 0x0000001102117207 */ /* 0x000fe20004800000 */
[----:B------:R0:W-:Y:S02]  /*0a50*/  @!P4 STL [R1], RZ ;  /* 0x000000ff0100c387 */ /* 0x0001e40000100800 */
[C---:B------:R-:W-:Y:S01]  /*0a60*/  @!P2 VIADD R13, R6.reuse, 0x1 ;  /* 0x00000001060da836 */ /* 0x040fe20000000000 */
[----:B------:R-:W-:Y:S01]  /*0a70*/  ISETP.NE.AND P5, PT, R17, R12, PT ;  /* 0x0000000c1100720c */ /* 0x000fe20003fa5270 */
[----:B------:R-:W-:Y:S02]  /*0a80*/  @!P2 IMAD R11, R6, 0x4, R1 ;  /* 0x00000004060ba824 */ /* 0x000fe400078e0201 */
[----:B------:R-:W-:Y:S02]  /*0a90*/  @P3 IMAD.IADD R19, R19, 0x1, -R10 ;  /* 0x0000000113133824 */ /* 0x000fe400078e0a0a */
[----:B------:R-:W-:-:S03]  /*0aa0*/  @!P2 IMAD.MOV.U32 R6, RZ, RZ, R13 ;  /* 0x000000ffff06a224 */ /* 0x000fc600078e000d */
[----:B------:R-:W-:Y:S01]  /*0ab0*/  SEL R2, R2, R19, !P1 ;  /* 0x0000001302027207 */ /* 0x000fe20004800000 */
[C---:B------:R-:W-:Y:S01]  /*0ac0*/  @!P6 IMAD R15, R6.reuse, 0x4, R1 ;  /* 0x00000004060fe824 */ /* 0x040fe200078e0201 */
[----:B------:R-:W-:Y:S02]  /*0ad0*/  @!P6 IADD3 R13, PT, PT, R6, 0x1, RZ ;  /* 0x00000001060de810 */ /* 0x000fe40007ffe0ff */
[----:B------:R-:W-:-:S03]  /*0ae0*/  ISETP.NE.AND P1, PT, R2, R12, PT ;  /* 0x0000000c0200720c */ /* 0x000fc60003f25270 */
[----:B------:R-:W-:-:S04]  /*0af0*/  @!P6 IMAD.MOV.U32 R6, RZ, RZ, R13 ;  /* 0x000000ffff06e224 */ /* 0x000fc800078e000d */
[C---:B------:R-:W-:Y:S02]  /*0b00*/  @!P5 VIADD R2, R6.reuse, 0x1 ;  /* 0x000000010602d836 */ /* 0x040fe40000000000 */
[--C-:B------:R-:W-:Y:S02]  /*0b10*/  @!P5 IMAD R17, R6, 0x4, R1.reuse ;  /* 0x000000040611d824 */ /* 0x100fe400078e0201 */
[----:B------:R-:W-:Y:S01]  /*0b20*/  @!P5 IMAD.MOV.U32 R6, RZ, RZ, R2 ;  /* 0x000000ffff06d224 */ /* 0x000fe200078e0002 */
[----:B------:R-:W-:Y:S01]  /*0b30*/  SHF.R.S32.HI R2, RZ, 0x1f, R0 ;  /* 0x0000001fff027819 */ /* 0x000fe20000011400 */
[----:B------:R-:W-:Y:S02]  /*0b40*/  @!P1 IMAD.MOV.U32 R14, RZ, RZ, 0x4 ;  /* 0x00000004ff0e9424 */ /* 0x000fe400078e00ff */
[C---:B------:R-:W-:Y:S02]  /*0b50*/  @!P1 VIADD R12, R6.reuse, 0x1 ;  /* 0x00000001060c9836 */ /* 0x040fe40000000000 */
[----:B------:R-:W-:-:S02]  /*0b60*/  @!P1 IMAD R19, R6, 0x4, R1 ;  /* 0x0000000406139824 */ /* 0x000fc400078e0201 */
[----:B------:R-:W-:Y:S02]  /*0b70*/  @!P1 IMAD.MOV.U32 R6, RZ, RZ, R12 ;  /* 0x000000ffff069224 */ /* 0x000fe400078e000c */
[----:B------:R-:W-:Y:S01]  /*0b80*/  IMAD R13, R2, UR12, RZ ;  /* 0x0000000c020d7c24 */ /* 0x000fe2000f8e02ff */
[----:B------:R-:W-:Y:S01]  /*0b90*/  @!P6 MOV R2, 0x2 ;  /* 0x000000020002e802 */ /* 0x000fe20000000f00 */
[----:B------:R-:W-:Y:S01]  /*0ba0*/  @!P5 IMAD.MOV.U32 R12, RZ, RZ, 0x3 ;  /* 0x00000003ff0cd424 */ /* 0x000fe200078e00ff */
[----:B------:R-:W-:Y:S01]  /*0bb0*/  ISETP.NE.AND P3, PT, R6, RZ, PT ;  /* 0x000000ff0600720c */ /* 0x000fe20003f65270 */
[----:B------:R-:W-:Y:S02]  /*0bc0*/  IMAD R13, R0, UR13, R13 ;  /* 0x0000000d000d7c24 */ /* 0x000fe4000f8e020d */
[----:B------:R-:W-:-:S05]  /*0bd0*/  @!P2 IMAD.MOV.U32 R0, RZ, RZ, 0x1 ;  /* 0x00000001ff00a424 */ /* 0x000fca00078e00ff */
[----:B------:R0:W-:Y:S04]  /*0be0*/  @!P2 STL [R11], R0 ;  /* 0x000000000b00a387 */ /* 0x0001e80000100800 */
[----:B------:R0:W-:Y:S04]  /*0bf0*/  @!P6 STL [R15], R2 ;  /* 0x000000020f00e387 */ /* 0x0001e80000100800 */
[----:B------:R0:W-:Y:S04]  /*0c00*/  @!P5 STL [R17], R12 ;  /* 0x0000000c1100d387 */ /* 0x0001e80000100800 */
[----:B------:R0:W-:Y:S01]  /*0c10*/  @!P1 STL [R19], R14 ;  /* 0x0000000e13009387 */ /* 0x0001e20000100800 */
[----:B------:R-:W-:Y:S05]  /*0c20*/  @!P3 EXIT ;  /* 0x000000000000b94d */ /* 0x000fea0003800000 */
[----:B0-----:R-:W2:Y:S01]  /*0c30*/  LDL R12, [R1] ;  /* 0x00000000010c7983 */ /* 0x001ea20000100800 */
[----:B------:R-:W-:Y:S01]  /*0c40*/  IMAD.IADD R4, R9, 0x1, R4 ;  /* 0x0000000109047824 */ /* 0x000fe200078e0204 */
[----:B------:R-:W0:Y:S01]  /*0c50*/  LDCU.64 UR12, c[0x3][0x48] ;  /* 0x00c00900ff0c77ac */ /* 0x000e220008000a00 */
[----:B------:R-:W-:Y:S03]  /*0c60*/  BSSY B0, `(.L_x_58) ;  /* 0x00002bc000007945 */ /* 0x000fe60003800000 */
[----:B------:R-:W-:Y:S01]  /*0c70*/  IABS R2, R4 ;  /* 0x0000000400027213 */ /* 0x000fe20000000000 */
[----:B------:R-:W1:Y:S01]  /*0c80*/  LDCU UR11, c[0x3][0x1c] ;  /* 0x00c00380ff0b77ac */ /* 0x000e620008000800 */
[----:B------:R-:W-:-:S03]  /*0c90*/  ISETP.GE.AND P2, PT, R4, RZ, PT ;  /* 0x000000ff0400720c */ /* 0x000fc60003f46270 */
[----:B------:R-:W-:Y:S01]  /*0ca0*/  IMAD.HI.U32 R0, R3, R2, RZ ;  /* 0x0000000203007227 */ /* 0x000fe200078e00ff */
[----:B------:R-:W-:-:S03]  /*0cb0*/  USHF.R.S32.HI UR8, URZ, 0x1f, UR14 ;  /* 0x0000001fff087899 */ /* 0x000fc6000801140e */
[----:B------:R-:W-:Y:S01]  /*0cc0*/  IMAD.MOV R3, RZ, RZ, -R0 ;  /* 0x000000ffff037224 */ /* 0x000fe200078e0a00 */
[----:B------:R-:W-:-:S03]  /*0cd0*/  UIMAD UR8, UR8, UR9, URZ ;  /* 0x00000009080872a4 */ /* 0x000fc6000f8e02ff */
[----:B------:R-:W-:Y:S01]  /*0ce0*/  IMAD R0, R5, R3, R2 ;  /* 0x0000000305007224 */ /* 0x000fe200078e0202 */
[----:B0-----:R-:W-:Y:S01]  /*0cf0*/  UPOPC UR5, UR12 ;  /* 0x0000000c000572bf */ /* 0x001fe20008000000 */
[----:B------:R-:W-:Y:S01]  /*0d00*/  VIADD R2, R13, UR7 ;  /* 0x000000070d027c36 */ /* 0x000fe20008000000 */
[----:B------:R-:W-:Y:S01]  /*0d10*/  USHF.R.S32.HI UR12, URZ, 0x1f, UR10 ;  /* 0x0000001fff0c7899 */ /* 0x000fe2000801140a */
[----:B------:R-:W-:Y:S01]  /*0d20*/  LOP3.LUT R3, R8, 0xfffff, RZ, 0xc0, !PT ;  /* 0x000fffff08037812 */ /* 0x000fe200078ec0ff */
[----:B------:R-:W-:Y:S01]  /*0d30*/  UPOPC UR4, UR13 ;  /* 0x0000000d000472bf */ /* 0x000fe20008000000 */
[----:B------:R-:W-:Y:S01]  /*0d40*/  ISETP.GT.U32.AND P1, PT, R5, R0, PT ;  /* 0x000000000500720c */ /* 0x000fe20003f24070 */
[----:B-1----:R-:W-:Y:S01]  /*0d50*/  UIMAD UR8, UR14, UR11, UR8 ;  /* 0x0000000b0e0872a4 */ /* 0x002fe2000f8e0208 */
[----:B------:R-:W-:-:S11]  /*0d60*/  R2UR UR7, R2 ;  /* 0x00000000020772ca */ /* 0x000fd600000e0000 */
[----:B------:R-:W-:Y:S02]  /*0d70*/  @!P1 IMAD.IADD R0, R0, 0x1, -R5 ;  /* 0x0000000100009824 */ /* 0x000fe400078e0a05 */
[----:B------:R-:W-:-:S03]  /*0d80*/  UIMAD.WIDE.U32 UR6, UR14, UR9, UR6 ;  /* 0x000000090e0672a5 */ /* 0x000fc6000f8e0006 */
[----:B------:R-:W-:Y:S01]  /*0d90*/  ISETP.GT.U32.AND P1, PT, R5, R0, PT ;  /* 0x000000000500720c */ /* 0x000fe20003f24070 */
[----:B------:R-:W-:-:S04]  /*0da0*/  UIADD3 UR6, UP0, UPT, UR6, UR10, URZ ;  /* 0x0000000a06067290 */ /* 0x000fc8000ff1e0ff */
[----:B------:R-:W-:-:S08]  /*0db0*/  UIADD3.X UR7, UPT, UPT, UR12, UR7, UR8, UP0, !UPT ;  /* 0x000000070c077290 */ /* 0x000fd000087fe408 */
[----:B------:R-:W-:Y:S02]  /*0dc0*/  @!P1 IMAD.IADD R0, R0, 0x1, -R5 ;  /* 0x0000000100009824 */ /* 0x000fe400078e0a05 */
[----:B------:R0:W1:Y:S02]  /*0dd0*/  POPC R5, R10 ;  /* 0x0000000a00057309 */ /* 0x0000640000000000 */
[----:B------:R-:W-:-:S05]  /*0de0*/  @!P2 IMAD.MOV R0, RZ, RZ, -R0 ;  /* 0x000000ffff00a224 */ /* 0x000fca00078e0a00 */
[----:B------:R-:W-:Y:S02]  /*0df0*/  SEL R4, R7, R0, !P0 ;  /* 0x0000000007047207 */ /* 0x000fe40004000000 */
[----:B------:R-:W-:Y:S02]  /*0e00*/  SHF.R.S32.HI R7, RZ, 0x1f, R10 ;  /* 0x0000001fff077819 */ /* 0x000fe4000001140a */
[----:B--2---:R-:W-:-:S13]  /*0e10*/  ISETP.GT.U32.AND P1, PT, R12, 0xfffffff, PT ;  /* 0x0fffffff0c00780c */ /* 0x004fda0003f24070 */
[----:B01----:R-:W-:Y:S05]  /*0e20*/  @P1 BRA `(.L_x_59) ;  /* 0x00000028007c1947 */ /* 0x003fea0003800000 */
[----:B------:R-:W-:Y:S02]  /*0e30*/  HFMA2 R15, -RZ, RZ, 0, 0 ;  /* 0x00000000ff0f7431 */ /* 0x000fe400000001ff */
[----:B------:R-:W-:Y:S02]  /*0e40*/  IMAD.MOV.U32 R2, RZ, RZ, R12 ;  /* 0x000000ffff027224 */ /* 0x000fe400078e000c */
[----:B------:R-:W-:Y:S02]  /*0e50*/  IMAD.MOV.U32 R9, RZ, RZ, RZ ;  /* 0x000000ffff097224 */ /* 0x000fe400078e00ff */
[----:B------:R-:W-:-:S07]  /*0e60*/  IMAD.MOV.U32 R11, RZ, RZ, RZ ;  /* 0x000000ffff0b7224 */ /* 0x000fce00078e00ff */
.L_x_98:
[----:B------:R-:W-:Y:S05]  /*0e70*/  YIELD ;  /* 0x0000000000007946 */ /* 0x000fea0003800000 */
[----:B0-----:R-:W0:Y:S01]  /*0e80*/  LDCU.64 UR8, c[0x3][0x28] ;  /* 0x00c00500ff0877ac */ /* 0x001e220008000a00 */
[C---:B------:R-:W-:Y:S01]  /*0e90*/  IMAD.SHL.U32 R0, R2.reuse, 0x100000, RZ ;  /* 0x0010000002007824 */ /* 0x040fe200078e00ff */
[----:B------:R-:W-:Y:S01]  /*0ea0*/  SHF.L.U64.HI R2, R2, 0x14, R15 ;  /* 0x0000001402027819 */ /* 0x000fe2000001020f */
[----:B------:R-:W-:Y:S01]  /*0eb0*/  BSSY.RECONVERGENT B1, `(.L_x_60) ;  /* 0x0000028000017945 */ /* 0x000fe20003800200 */
[----:B------:R-:W1:Y:S02]  /*0ec0*/  LDCU.64 UR10, c[0x3][0x40] ;  /* 0x00c00800ff0a77ac */ /* 0x000e640008000a00 */
[----:B------:R-:W-:Y:S01]  /*0ed0*/  LOP3.LUT R0, R0, R3, RZ, 0xfc, !PT ;  /* 0x0000000300007212 */ /* 0x000fe200078efcff */
[----:B------:R-:W2:Y:S03]  /*0ee0*/  LDCU.64 UR14, c[0x3][0x38] ;  /* 0x00c00700ff0e77ac */ /* 0x000ea60008000a00 */
[----:B0-----:R-:W-:-:S04]  /*0ef0*/  IADD3 R0, P0, PT, R0, -UR8, RZ ;  /* 0x8000000800007c10 */ /* 0x001fc8000ff1e0ff */
[----:B------:R-:W-:Y:S01]  /*0f00*/  IADD3.X R2, PT, PT, R2, ~UR9, RZ, P0, !PT ;  /* 0x8000000902027c10 */ /* 0x000fe200087fe4ff */
[----:B-1----:R-:W-:-:S04]  /*0f10*/  IMAD.WIDE.U32 R14, R0, UR10, RZ ;  /* 0x0000000a000e7c25 */ /* 0x002fc8000f8e00ff */
[----:B------:R-:W-:Y:S01]  /*0f20*/  IMAD R13, R2, UR10, RZ ;  /* 0x0000000a020d7c24 */ /* 0x000fe2000f8e02ff */
[----:B--2---:R-:W-:-:S03]  /*0f30*/  LOP3.LUT R14, R14, UR14, RZ, 0xc0, !PT ;  /* 0x0000000e0e0e7c12 */ /* 0x004fc6000f8ec0ff */
[----:B------:R-:W-:-:S04]  /*0f40*/  IMAD R13, R0, UR11, R13 ;  /* 0x0000000b000d7c24 */ /* 0x000fc8000f8e020d */
[----:B------:R-:W-:-:S05]  /*0f50*/  IMAD.IADD R13, R15, 0x1, R13 ;  /* 0x000000010f0d7824 */ /* 0x000fca00078e020d */
[----:B------:R-:W-:-:S04]  /*0f60*/  LOP3.LUT R13, R13, UR15, RZ, 0xc0, !PT ;  /* 0x0000000f0d0d7c12 */ /* 0x000fc8000f8ec0ff */
[----:B------:R-:W-:-:S04]  /*0f70*/  SHF.R.U32.HI R0, RZ, 0x11, R13 ;  /* 0x00000011ff007819 */ /* 0x000fc8000001160d */
[----:B------:R-:W-:-:S04]  /*0f80*/  LOP3.LUT R2, R0, R7, RZ, 0xfc, !PT ;  /* 0x0000000700027212 */ /* 0x000fc800078efcff */
[----:B------:R-:W-:Y:S02]  /*0f90*/  ISETP.NE.U32.AND P0, PT, R2, RZ, PT ;  /* 0x000000ff0200720c */ /* 0x000fe40003f05070 */
[----:B------:R-:W-:-:S11]  /*0fa0*/  SHF.R.U64 R2, R14, 0x11, R13 ;  /* 0x000000110e027819 */ /* 0x000fd6000000120d */
[----:B------:R-:W-:Y:S05]  /*0fb0*/  @P0 BRA `(.L_x_61) ;  /* 0x00000000004c0947 */ /* 0x000fea0003800000 */
[----:B------:R-:W0:Y:S01]  /*0fc0*/  I2F.U32.RP R8, R10 ;  /* 0x0000000a00087306 */ /* 0x000e220000209000 */
[----:B------:R-:W-:Y:S01]  /*0fd0*/  IMAD.MOV R15, RZ, RZ, -R10 ;  /* 0x000000ffff0f7224 */ /* 0x000fe200078e0a0a */
[----:B------:R-:W-:Y:S01]  /*0fe0*/  ISETP.NE.U32.AND P1, PT, R10, RZ, PT ;  /* 0x000000ff0a00720c */ /* 0x000fe20003f25070 */
[----:B------:R-:W-:-:S05]  /*0ff0*/  IMAD.MOV.U32 R16, RZ, RZ, RZ ;  /* 0x000000ffff107224 */ /* 0x000fca00078e00ff */
[----:B0-----:R-:W0:Y:S02]  /*1000*/  MUFU.RCP R8, R8 ;  /* 0x0000000800087308 */ /* 0x001e240000001000 */
[----:B0-----:R-:W-:-:S06]  /*1010*/  VIADD R17, R8, 0xffffffe ;  /* 0x0ffffffe08117836 */ /* 0x001fcc0000000000 */
[----:B------:R-:W0:Y:S02]  /*1020*/  F2I.FTZ.U32.TRUNC.NTZ R17, R17 ;  /* 0x0000001100117305 */ /* 0x000e24000021f000 */
[----:B0-----:R-:W-:-:S04]  /*1030*/  IMAD R15, R15, R17, RZ ;  /* 0x000000110f0f7224 */ /* 0x001fc800078e02ff */
[----:B------:R-:W-:-:S04]  /*1040*/  IMAD.HI.U32 R15, R17, R15, R16 ;  /* 0x0000000f110f7227 */ /* 0x000fc800078e0010 */
[----:B------:R-:W-:Y:S02]  /*1050*/  IMAD.MOV.U32 R17, RZ, RZ, RZ ;  /* 0x000000ffff117224 */ /* 0x000fe400078e00ff */
[----:B------:R-:W-:-:S04]  /*1060*/  IMAD.HI.U32 R0, R15, R2, RZ ;  /* 0x000000020f007227 */ /* 0x000fc800078e00ff */
[----:B------:R-:W-:-:S04]  /*1070*/  IMAD.MOV R15, RZ, RZ, -R0 ;  /* 0x000000ffff0f7224 */ /* 0x000fc800078e0a00 */
[----:B------:R-:W-:-:S05]  /*1080*/  IMAD R16, R10, R15, R2 ;  /* 0x0000000f0a107224 */ /* 0x000fca00078e0202 */
[----:B------:R-:W-:-:S13]  /*1090*/  ISETP.GE.U32.AND P0, PT, R16, R10, PT ;  /* 0x0000000a1000720c */ /* 0x000fda0003f06070 */
[----:B------:R-:W-:-:S05]  /*10a0*/  @P0 IMAD.IADD R16, R16, 0x1, -R10 ;  /* 0x0000000110100824 */ /* 0x000fca00078e0a0a */
[----:B------:R-:W-:-:S13]  /*10b0*/  ISETP.GE.U32.AND P0, PT, R16, R10, PT ;  /* 0x0000000a1000720c */ /* 0x000fda0003f06070 */
[----:B------:R-:W-:Y:S02]  /*10c0*/  @P0 IADD3 R16, PT, PT, -R10, R16, RZ ;  /* 0x000000100a100210 */ /* 0x000fe40007ffe1ff */
[----:B------:R-:W-:Y:S01]  /*10d0*/  @!P1 LOP3.LUT R16, RZ, R10, RZ, 0x33, !PT ;  /* 0x0000000aff109212 */ /* 0x000fe200078e33ff */
[----:B------:R-:W-:Y:S06]  /*10e0*/  BRA `(.L_x_62) ;  /* 0x0000000000107947 */ /* 0x000fec0003800000 */
.L_x_61:
[----:B------:R-:W-:-:S07]  /*10f0*/  MOV R8, 0x1110 ;  /* 0x0000111000087802 */ /* 0x000fce0000000f00 */
[----:B------:R-:W-:Y:S05]  /*1100*/  CALL.REL.NOINC `($__internal_1_$__cuda_sm20_rem_u64) ;  /* 0x000000d0001c7944 */ /* 0x000fea0003c00000 */
[----:B------:R-:W-:Y:S02]  /*1110*/  IMAD.MOV.U32 R16, RZ, RZ, R0 ;  /* 0x000000ffff107224 */ /* 0x000fe400078e0000 */
[----:B------:R-:W-:-:S07]  /*1120*/  IMAD.MOV.U32 R17, RZ, RZ, R15 ;  /* 0x000000ffff117224 */ /* 0x000fce00078e000f */
.L_x_62:
[----:B------:R-:W-:Y:S05]  /*1130*/  BSYNC.RECONVERGENT B1 ;  /* 0x0000000000017941 */ /* 0x000fea0003800200 */
.L_x_60:
[----:B------:R-:W-:Y:S01]  /*1140*/  ISETP.NE.U32.AND P0, PT, R16, R4, PT ;  /* 0x000000041000720c */ /* 0x000fe20003f05070 */
[----:B------:R-:W-:Y:S01]  /*1150*/  BSSY.RECONVERGENT B1, `(.L_x_63) ;  /* 0x0000262000017945 */ /* 0x000fe20003800200 */
[----:B------:R-:W-:-:S04]  /*1160*/  SHF.R.S32.HI R15, RZ, 0x1f, R4 ;  /* 0x0000001fff0f7819 */ /* 0x000fc80000011404 */
[----:B------:R-:W-:-:S13]  /*1170*/  ISETP.NE.AND.EX P0, PT, R17, R15, PT, P0 ;  /* 0x0000000f1100720c */ /* 0x000fda0003f05300 */
[----:B------:R-:W-:Y:S05]  /*1180*/  @P0 BRA `(.L_x_64) ;  /* 0x0000002400780947 */ /* 0x000fea0003800000 */
[----:B------:R-:W0:Y:S01]  /*1190*/  LDC.64 R20, c[0x0][0x390] ;  /* 0x0000e400ff147b82 */ /* 0x000e220000000a00 */
[----:B------:R-:W1:Y:S01]  /*11a0*/  LDCU.64 UR8, c[0x3][0x28] ;  /* 0x00c00500ff0877ac */ /* 0x000e620008000a00 */
[----:B------:R-:W2:Y:S01]  /*11b0*/  LDCU.64 UR10, c[0x3][0x40] ;  /* 0x00c00800ff0a77ac */ /* 0x000ea20008000a00 */
[----:B------:R-:W3:Y:S01]  /*11c0*/  LDCU.128 UR20, c[0x3][0x30] ;  /* 0x00c00600ff1477ac */ /* 0x000ee20008000c00 */
[----:B0-----:R-:W4:Y:S04]  /*11d0*/  LDG.E R24, desc[UR16][R20.64] ;  /* 0x0000001014187981 */ /* 0x001f28000c1e1900 */
[----:B------:R-:W5:Y:S04]  /*11e0*/  LDG.E R29, desc[UR16][R20.64+0x4] ;  /* 0x00000410141d7981 */ /* 0x000f68000c1e1900 */
[----:B------:R-:W5:Y:S01]  /*11f0*/  LDG.E R22, desc[UR16][R20.64+0x8] ;  /* 0x0000081014167981 */ /* 0x000f62000c1e1900 */
[----:B-1----:R-:W-:Y:S01]  /*1200*/  IADD3 R14, P0, PT, R14, -UR8, RZ ;  /* 0x800000080e0e7c10 */ /* 0x002fe2000ff1e0ff */
[----:B---3--:R-:W-:Y:S01]  /*1210*/  IMAD.U32 R27, RZ, RZ, UR22 ;  /* 0x00000016ff1b7e24 */ /* 0x008fe2000f8e00ff */
[----:B------:R-:W-:Y:S01]  /*1220*/  BSSY.RECONVERGENT B2, `(.L_x_65) ;  /* 0x00000d6000027945 */ /* 0x000fe20003800200 */
[----:B------:R-:W-:Y:S01]  /*1230*/  IMAD.U32 R23, RZ, RZ, UR23 ;  /* 0x00000017ff177e24 */ /* 0x000fe2000f8e00ff */
[----:B------:R-:W-:Y:S01]  /*1240*/  IADD3.X R13, PT, PT, R13, ~UR9, RZ, P0, !PT ;  /* 0x800000090d0d7c10 */ /* 0x000fe200087fe4ff */
[----:B------:R-:W-:-:S02]  /*1250*/  IMAD.MOV.U32 R16, RZ, RZ, 0xb ;  /* 0x0000000bff107424 */ /* 0x000fc400078e00ff */
[----:B------:R-:W-:Y:S02]  /*1260*/  IMAD.MOV.U32 R17, RZ, RZ, 0x0 ;  /* 0x00000000ff117424 */ /* 0x000fe400078e00ff */
[----:B--2---:R-:W-:-:S04]  /*1270*/  IMAD R13, R13, UR10, RZ ;  /* 0x0000000a0d0d7c24 */ /* 0x004fc8000f8e02ff */
[C---:B------:R-:W-:Y:S02]  /*1280*/  IMAD R13, R14.reuse, UR11, R13 ;  /* 0x0000000b0e0d7c24 */ /* 0x040fe4000f8e020d */
[----:B------:R-:W-:-:S04]  /*1290*/  IMAD.WIDE.U32 R14, R14, UR10, RZ ;  /* 0x0000000a0e0e7c25 */ /* 0x000fc8000f8e00ff */
[----:B------:R-:W-:Y:S01]  /*12a0*/  IMAD.IADD R0, R15, 0x1, R13 ;  /* 0x000000010f007824 */ /* 0x000fe200078e020d */
[----:B------:R-:W-:-:S04]  /*12b0*/  LOP3.LUT R15, R14, R27, RZ, 0xc0, !PT ;  /* 0x0000001b0e0f7212 */ /* 0x000fc800078ec0ff */
[----:B------:R-:W-:Y:S02]  /*12c0*/  LOP3.LUT R14, R0, R23, RZ, 0xc0, !PT ;  /* 0x00000017000e7212 */ /* 0x000fe400078ec0ff */
[----:B------:R-:W-:Y:S02]  /*12d0*/  LOP3.LUT R15, R15, UR20, RZ, 0x3c, !PT ;  /* 0x000000140f0f7c12 */ /* 0x000fe4000f8e3cff */
[----:B------:R-:W-:Y:S02]  /*12e0*/  LOP3.LUT R14, R14, UR21, RZ, 0x3c, !PT ;  /* 0x000000150e0e7c12 */ /* 0x000fe4000f8e3cff */
[----:B------:R-:W-:-:S04]  /*12f0*/  IADD3 R15, P0, PT, R15, -UR6, RZ ;  /* 0x800000060f0f7c10 */ /* 0x000fc8000ff1e0ff */
[----:B------:R-:W-:Y:S02]  /*1300*/  IADD3.X R14, PT, PT, R14, ~UR7, RZ, P0, !PT ;  /* 0x800000070e0e7c10 */ /* 0x000fe400087fe4ff */
[----:B------:R-:W-:Y:S02]  /*1310*/  LOP3.LUT R19, R27, 0xdeece66d, R15, 0x60, !PT ;  /* 0xdeece66d1b137812 */ /* 0x000fe400078e600f */
[----:B------:R-:W-:Y:S02]  /*1320*/  LOP3.LUT R0, R23, 0x5, R14, 0x60, !PT ;  /* 0x0000000517007812 */ /* 0x000fe400078e600e */
[----:B------:R-:W-:-:S03]  /*1330*/  LOP3.LUT R28, R14, 0x5, RZ, 0x3c, !PT ;  /* 0x000000050e1c7812 */ /* 0x000fc600078e3cff */
[----:B------:R-:W-:-:S04]  /*1340*/  IMAD R0, R0, -0x21131993, RZ ;  /* 0xdeece66d00007824 */ /* 0x000fc800078e02ff */
[C---:B------:R-:W-:Y:S02]  /*1350*/  IMAD R13, R19.reuse, 0x5, R0 ;  /* 0x00000005130d7824 */ /* 0x040fe400078e0200 */
[----:B------:R-:W-:-:S04]  /*1360*/  IMAD.WIDE.U32 R18, R19, -0x21131993, R16 ;  /* 0xdeece66d13127825 */ /* 0x000fc800078e0010 */
[----:B------:R-:W-:Y:S01]  /*1370*/  IMAD.IADD R0, R19, 0x1, R13 ;  /* 0x0000000113007824 */ /* 0x000fe200078e020d */
[----:B------:R-:W-:-:S04]  /*1380*/  LOP3.LUT R13, R18, R27, RZ, 0xc0, !PT ;  /* 0x0000001b120d7212 */ /* 0x000fc800078ec0ff */
[----:B------:R-:W-:Y:S01]  /*1390*/  LOP3.LUT R0, R0, R23, RZ, 0xc0, !PT ;  /* 0x0000001700007212 */ /* 0x000fe200078ec0ff */
[----:B------:R-:W-:-:S04]  /*13a0*/  IMAD.WIDE.U32 R18, R13, -0x21131993, R16 ;  /* 0xdeece66d0d127825 */ /* 0x000fc800078e0010 */
[----:B------:R-:W-:-:S04]  /*13b0*/  IMAD R2, R0, -0x21131993, RZ ;  /* 0xdeece66d00027824 */ /* 0x000fc800078e02ff */
[----:B------:R-:W-:-:S05]  /*13c0*/  IMAD R25, R13, 0x5, R2 ;  /* 0x000000050d197824 */ /* 0x000fca00078e0202 */
[----:B------:R-:W-:Y:S02]  /*13d0*/  IADD3 R2, PT, PT, R19, R25, RZ ;  /* 0x0000001913027210 */ /* 0x000fe40007ffe0ff */
[----:B------:R-:W-:Y:S02]  /*13e0*/  LOP3.LUT R25, R18, R27, RZ, 0xc0, !PT ;  /* 0x0000001b12197212 */ /* 0x000fe400078ec0ff */
[----:B------:R-:W-:-:S03]  /*13f0*/  LOP3.LUT R2, R2, R23, RZ, 0xc0, !PT ;  /* 0x0000001702027212 */ /* 0x000fc600078ec0ff */
[----:B------:R-:W-:-:S04]  /*1400*/  IMAD.WIDE.U32 R18, R25, -0x21131993, R16 ;  /* 0xdeece66d19127825 */ /* 0x000fc800078e0010 */
[----:B------:R-:W-:Y:S01]  /*1410*/  IMAD R8, R2, -0x21131993, RZ ;  /* 0xdeece66d02087824 */ /* 0x000fe200078e02ff */
[----:B------:R-:W-:-:S03]  /*1420*/  SHF.L.U64.HI R2, R25, 0x10, R2 ;  /* 0x0000001019027819 */ /* 0x000fc60000010202 */
[----:B------:R-:W-:Y:S01]  /*1430*/  IMAD R31, R25, 0x5, R8 ;  /* 0x00000005191f7824 */ /* 0x000fe200078e0208 */
[----:B------:R-:W-:Y:S02]  /*1440*/  SHF.L.U64.HI R25, R13, 0x10, R0 ;  /* 0x000000100d197819 */ /* 0x000fe40000010200 */
[----:B------:R-:W-:Y:S01]  /*1450*/  IADD3 R13, P0, PT, RZ, R2, RZ ;  /* 0x00000002ff0d7210 */ /* 0x000fe20007f1e0ff */
[----:B------:R-:W-:Y:S01]  /*1460*/  IMAD.IADD R8, R19, 0x1, R31 ;  /* 0x0000000113087824 */ /* 0x000fe200078e021f */
[----:B------:R-:W-:Y:S02]  /*1470*/  LOP3.LUT R31, R18, R27, RZ, 0xc0, !PT ;  /* 0x0000001b121f7212 */ /* 0x000fe400078ec0ff */
[----:B------:R-:W-:Y:S02]  /*1480*/  LEA.HI.X.SX32 R2, R2, R25, 0x1, P0 ;  /* 0x0000001902027211 */ /* 0x000fe400000f0eff */
[----:B------:R-:W-:Y:S01]  /*1490*/  LOP3.LUT R8, R8, R23, RZ, 0xc0, !PT ;  /* 0x0000001708087212 */ /* 0x000fe200078ec0ff */
[----:B------:R-:W-:-:S04]  /*14a0*/  IMAD.WIDE.U32 R18, R31, -0x21131993, R16 ;  /* 0xdeece66d1f127825 */ /* 0x000fc800078e0010 */
[----:B------:R-:W-:Y:S01]  /*14b0*/  IMAD R26, R8, -0x21131993, RZ ;  /* 0xdeece66d081a7824 */ /* 0x000fe200078e02ff */
[----:B------:R-:W-:-:S03]  /*14c0*/  LOP3.LUT R18, R18, R27, RZ, 0xc0, !PT ;  /* 0x0000001b12127212 */ /* 0x000fc600078ec0ff */
[----:B------:R-:W-:-:S04]  /*14d0*/  IMAD R33, R31, 0x5, R26 ;  /* 0x000000051f217824 */ /* 0x000fc800078e021a */
[----:B------:R-:W-:-:S05]  /*14e0*/  IMAD.IADD R26, R19, 0x1, R33 ;  /* 0x00000001131a7824 */ /* 0x000fca00078e0221 */
[----:B------:R-:W-:-:S04]  /*14f0*/  LOP3.LUT R19, R26, R23, RZ, 0xc0, !PT ;  /* 0x000000171a137212 */ /* 0x000fc800078ec0ff */
[----:B------:R-:W-:Y:S02]  /*1500*/  SHF.L.U64.HI R18, R18, 0x10, R19 ;  /* 0x0000001012127819 */ /* 0x000fe40000010213 */
[----:B------:R-:W-:Y:S02]  /*1510*/  SHF.L.U64.HI R19, R31, 0x10, R8 ;  /* 0x000000101f137819 */ /* 0x000fe40000010208 */
[----:B------:R-:W-:-:S04]  /*1520*/  IADD3 R8, P1, PT, RZ, R18, RZ ;  /* 0x00000012ff087210 */ /* 0x000fc80007f3e0ff */
[----:B------:R-:W-:Y:S02]  /*1530*/  LEA.HI.X.SX32 R0, R18, R19, 0x1, P1 ;  /* 0x0000001312007211 */ /* 0x000fe400008f0eff */
[----:B----4-:R-:W-:Y:S01]  /*1540*/  SHF.R.S32.HI R18, RZ, 0x1f, R24 ;  /* 0x0000001fff127819 */ /* 0x010fe20000011418 */
[----:B------:R-:W-:Y:S01]  /*1550*/  IMAD R25, R2, R24, RZ ;  /* 0x0000001802197224 */ /* 0x000fe200078e02ff */
[----:B-----5:R-:W-:Y:S01]  /*1560*/  SHF.R.S32.HI R19, RZ, 0x1f, R29 ;  /* 0x0000001fff137819 */ /* 0x020fe2000001141d */
[----:B------:R-:W-:Y:S02]  /*1570*/  IMAD R26, R0, R29, RZ ;  /* 0x0000001d001a7224 */ /* 0x000fe400078e02ff */
[----:B------:R-:W-:Y:S02]  /*1580*/  IMAD R31, R18, R13, R25 ;  /* 0x0000000d121f7224 */ /* 0x000fe400078e0219 */
[----:B------:R-:W-:Y:S02]  /*1590*/  IMAD R33, R19, R8, R26 ;  /* 0x0000000813217224 */ /* 0x000fe400078e021a */
[----:B------:R-:W-:-:S04]  /*15a0*/  IMAD.WIDE.U32 R24, R13, R24, RZ ;  /* 0x000000180d187225 */ /* 0x000fc800078e00ff */
[----:B------:R-:W-:-:S04]  /*15b0*/  IMAD.WIDE.U32 R18, R8, R29, RZ ;  /* 0x0000001d08127225 */ /* 0x000fc800078e00ff */
[----:B------:R-:W-:Y:S02]  /*15c0*/  IMAD.IADD R25, R25, 0x1, R31 ;  /* 0x0000000119197824 */ /* 0x000fe400078e021f */
[----:B------:R-:W-:Y:S01]  /*15d0*/  IMAD.IADD R26, R19, 0x1, R33 ;  /* 0x00000001131a7824 */ /* 0x000fe200078e0221 */
[----:B------:R-:W-:-:S04]  /*15e0*/  LOP3.LUT R19, R15, 0xdeece66d, RZ, 0x3c, !PT ;  /* 0xdeece66d0f137812 */ /* 0x000fc800078e3cff */
[----:B------:R-:W-:Y:S02]  /*15f0*/  LOP3.LUT R26, R28, R25, R26, 0x96, !PT ;  /* 0x000000191c1a7212 */ /* 0x000fe400078e961a */
[----:B------:R-:W-:Y:S02]  /*1600*/  LOP3.LUT R24, R19, R24, R18, 0x96, !PT ;  /* 0x0000001813187212 */ /* 0x000fe400078e9612 */
[----:B------:R-:W-:Y:S02]  /*1610*/  LOP3.LUT R18, R26, R23, RZ, 0xc0, !PT ;  /* 0x000000171a127212 */ /* 0x000fe400078ec0ff */
[----:B------:R-:W-:-:S03]  /*1620*/  LOP3.LUT R25, R24, R27, RZ, 0xc0, !PT ;  /* 0x0000001b18197212 */ /* 0x000fc600078ec0ff */
[----:B------:R-:W-:Y:S02]  /*1630*/  IMAD R24, R18, -0x21131993, RZ ;  /* 0xdeece66d12187824 */ /* 0x000fe400078e02ff */
[----:B------:R-:W-:-:S04]  /*1640*/  IMAD.WIDE.U32 R18, R25, -0x21131993, R16 ;  /* 0xdeece66d19127825 */ /* 0x000fc800078e0010 */
[----:B------:R-:W-:-:S04]  /*1650*/  IMAD R25, R25, 0x5, R24 ;  /* 0x0000000519197824 */ /* 0x000fc800078e0218 */
[----:B------:R-:W-:Y:S01]  /*1660*/  IMAD.IADD R24, R19, 0x1, R25 ;  /* 0x0000000113187824 */ /* 0x000fe200078e0219 */
[-C--:B------:R-:W-:Y:S02]  /*1670*/  LOP3.LUT R25, R18, R27.reuse, RZ, 0xc0, !PT ;  /* 0x0000001b12197212 */ /* 0x080fe400078ec0ff */
[----:B------:R-:W-:Y:S02]  /*1680*/  LOP3.LUT R18, R15, R27, RZ, 0xc0, !PT ;  /* 0x0000001b0f127212 */ /* 0x000fe400078ec0ff */
[----:B------:R-:W-:-:S04]  /*1690*/  LOP3.LUT R24, R24, R23, RZ, 0xc0, !PT ;  /* 0x0000001718187212 */ /* 0x000fc800078ec0ff */
[----:B------:R-:W-:-:S04]  /*16a0*/  SHF.L.U64.HI R19, R25, 0xf, R24 ;  /* 0x0000000f19137819 */ /* 0x000fc80000010218 */
[----:B------:R-:W-:-:S04]  /*16b0*/  SHF.R.S32.HI R19, RZ, 0x1d, R19 ;  /* 0x0000001dff137819 */ /* 0x000fc80000011413 */
[----:B------:R-:W-:Y:S02]  /*16c0*/  ISETP.NE.AND P0, PT, R22, R19, PT ;  /* 0x000000131600720c */ /* 0x000fe40003f05270 */
[----:B------:R-:W-:Y:S02]  /*16d0*/  PRMT R22, RZ, 0x7610, R22 ;  /* 0x00007610ff167816 */ /* 0x000fe40000000016 */
[----:B------:R-:W-:-:S09]  /*16e0*/  LOP3.LUT R19, R14, R23, RZ, 0xc0, !PT ;  /* 0x000000170e137212 */ /* 0x000fd200078ec0ff */
[----:B------:R-:W-:Y:S05]  /*16f0*/  @P0 BRA `(.L_x_66) ;  /* 0x0000000800200947 */ /* 0x000fea0003800000 */
[----:B------:R-:W2:Y:S02]  /*1700*/  LDG.E.U8 R20, desc[UR16][R20.64+0x10] ;  /* 0x0000101014147981 */ /* 0x000ea4000c1e1100 */
[----:B--2---:R-:W-:-:S13]  /*1710*/  ISETP.NE.AND P0, PT, R20, RZ, PT ;  /* 0x000000ff1400720c */ /* 0x004fda0003f05270 */
[----:B------:R-:W-:Y:S05]  /*1720*/  @!P0 BRA `(.L_x_67) ;  /* 0x0000000400048947 */ /* 0x000fea0003800000 */
[----:B------:R-:W0:Y:S01]  /*1730*/  LDC R28, c[0x3][0x4c] ;  /* 0x00c01300ff1c7b82 */ /* 0x000e220000000800 */
[----:B------:R-:W-:Y:S01]  /*1740*/  IMAD.MOV.U32 R20, RZ, RZ, RZ ;  /* 0x000000ffff147224 */ /* 0x000fe200078e00ff */
[----:B0-----:R-:W-:-:S13]  /*1750*/  ISETP.GE.AND P0, PT, R28, 0x1, PT ;  /* 0x000000011c00780c */ /* 0x001fda0003f06270 */
[----:B------:R-:W-:Y:S05]  /*1760*/  @!P0 BRA `(.L_x_68) ;  /* 0x0000000000e48947 */ /* 0x000fea0003800000 */
[----:B------:R-:W-:-:S09]  /*1770*/  UISETP.GE.U32.AND UP0, UPT, UR4, 0x2, UPT ;  /* 0x000000020400788c */ /* 0x000fd2000bf06070 */
[----:B------:R-:W-:Y:S05]  /*1780*/  BRA.U !UP0, `(.L_x_69) ;  /* 0x0000000108ac7547 */ /* 0x000fea000b800000 */
[----:B------:R-:W-:Y:S01]  /*1790*/  IABS R26, R28 ;  /* 0x0000001c001a7213 */ /* 0x000fe20000000000 */
[----:B------:R-:W0:Y:S01]  /*17a0*/  LDC R29, c[0x3][0x4c] ;  /* 0x00c01300ff1d7b82 */ /* 0x000e220000000800 */
[----:B------:R-:W-:Y:S01]  /*17b0*/  BSSY.RECONVERGENT B3, `(.L_x_70) ;  /* 0x0000026000037945 */ /* 0x000fe20003800200 */
[----:B------:R-:W-:Y:S01]  /*17c0*/  ISETP.NE.AND P0, PT, R28, RZ, PT ;  /* 0x000000ff1c00720c */ /* 0x000fe20003f05270 */
[----:B------:R-:W1:Y:S05]  /*17d0*/  I2F.U32.RP R27, R26 ;  /* 0x0000001a001b7306 */ /* 0x000e6a0000209000 */
[----:B------:R-:W2:Y:S03]  /*17e0*/  LDC.64 R20, c[0x3][0x38] ;  /* 0x00c00e00ff147b82 */ /* 0x000ea60000000a00 */
[----:B-1----:R-:W1:Y:S01]  /*17f0*/  MUFU.RCP R27, R27 ;  /* 0x0000001b001b7308 */ /* 0x002e620000001000 */
[----:B0-----:R-:W-:Y:S01]  /*1800*/  IABS R32, R29 ;  /* 0x0000001d00207213 */ /* 0x001fe20000000000 */
[----:B-1----:R-:W-:-:S06]  /*1810*/  VIADD R22, R27, 0xffffffe ;  /* 0x0ffffffe1b167836 */ /* 0x002fcc0000000000 */
[----:B------:R0:W1:Y:S02]  /*1820*/  F2I.FTZ.U32.TRUNC.NTZ R23, R22 ;  /* 0x0000001600177305 */ /* 0x000064000021f000 */
[----:B0-----:R-:W-:Y:S02]  /*1830*/  IMAD.MOV.U32 R22, RZ, RZ, RZ ;  /* 0x000000ffff167224 */ /* 0x001fe400078e00ff */
[----:B-1----:R-:W-:-:S04]  /*1840*/  IMAD.MOV R31, RZ, RZ, -R23 ;  /* 0x000000ffff1f7224 */ /* 0x002fc800078e0a17 */
[----:B------:R-:W-:-:S04]  /*1850*/  IMAD R31, R31, R26, RZ ;  /* 0x0000001a1f1f7224 */ /* 0x000fc800078e02ff */
[----:B------:R-:W-:Y:S01]  /*1860*/  IMAD.HI.U32 R30, R23, R31, R22 ;  /* 0x0000001f171e7227 */ /* 0x000fe200078e0016 */
[----:B------:R-:W-:Y:S02]  /*1870*/  IADD3 R22, PT, PT, RZ, -R32, RZ ;  /* 0x80000020ff167210 */ /* 0x000fe40007ffe0ff */
[----:B------:R-:W-:Y:S02]  /*1880*/  LOP3.LUT R32, RZ, R28, RZ, 0x33, !PT ;  /* 0x0000001cff207212 */ /* 0x000fe400078e33ff */
[----:B------:R-:W-:Y:S01]  /*1890*/  IABS R31, R29 ;  /* 0x0000001d001f7213 */ /* 0x000fe20000000000 */
[----:B--2---:R-:W-:-:S07]  /*18a0*/  IMAD.MOV.U32 R28, RZ, RZ, R22 ;  /* 0x000000ffff1c7224 */ /* 0x004fce00078e0016 */
.L_x_71:
[----:B------:R-:W-:Y:S02]  /*18b0*/  IMAD R24, R24, -0x21131993, RZ ;  /* 0xdeece66d18187824 */ /* 0x000fe400078e02ff */
[----:B------:R-:W-:-:S04]  /*18c0*/  IMAD.WIDE.U32 R22, R25, -0x21131993, R16 ;  /* 0xdeece66d19167825 */ /* 0x000fc800078e0010 */
[----:B------:R-:W-:Y:S02]  /*18d0*/  IMAD R25, R25, 0x5, R24 ;  /* 0x0000000519197824 */ /* 0x000fe400078e0218 */
[----:B------:R-:W-:Y:S02]  /*18e0*/  IMAD.MOV.U32 R27, RZ, RZ, R20 ;  /* 0x000000ffff1b7224 */ /* 0x000fe400078e0014 */
[----:B------:R-:W-:Y:S02]  /*18f0*/  IMAD.IADD R24, R23, 0x1, R25 ;  /* 0x0000000117187824 */ /* 0x000fe400078e0219 */
[----:B------:R-:W-:Y:S01]  /*1900*/  IMAD.MOV.U32 R23, RZ, RZ, R21 ;  /* 0x000000ffff177224 */ /* 0x000fe200078e0015 */
        /* <DEDUP_REMOVED lines=17> */
.L_x_70:
[----:B------:R-:W-:Y:S01]  /*1a20*/  IMAD.MOV.U32 R20, RZ, RZ, R33 ;  /* 0x000000ffff147224 */ /* 0x000fe200078e0021 */
[----:B------:R-:W-:Y:S06]  /*1a30*/  BRA `(.L_x_68) ;  /* 0x0000000000307947 */ /* 0x000fec0003800000 */
.L_x_69:
        /* <DEDUP_REMOVED lines=9> */
[----:B------:R-:W-:-:S05]  /*1ad0*/  IMAD R25, R25, R28, RZ ;  /* 0x0000001c19197224 */ /* 0x000fca00078e02ff */
[----:B------:R-:W-:-:S04]  /*1ae0*/  IADD3 R21, PT, PT, R21, R25, RZ ;  /* 0x0000001915157210 */ /* 0x000fc80007ffe0ff */
[----:B------:R-:W-:-:S07]  /*1af0*/  SHF.R.U64 R20, R20, 0x1f, R21 ;  /* 0x0000001f14147819 */ /* 0x000fce0000001215 */
.L_x_68:
[----:B------:R-:W-:Y:S02]  /*1b00*/  UMOV UR8, 0xa0 ;  /* 0x000000a000087882 */ /* 0x000fe40000000000 */
[----:B------:R-:W-:-:S04]  /*1b10*/  LEA R20, R20, UR8, 0x2 ;  /* 0x0000000814147c11 */ /* 0x000fc8000f8e10ff */
[----:B------:R2:W3:Y:S01]  /*1b20*/  LDC R22, c[0x3][R20] ;  /* 0x00c0000014167b82 */ /* 0x0004e20000000800 */
[----:B------:R-:W-:Y:S05]  /*1b30*/  BRA `(.L_x_72) ;  /* 0x0000000400007947 */ /* 0x000fea0003800000 */
.L_x_67:
        /* <DEDUP_REMOVED lines=20> */
[----:B------:R-:W-:-:S03]  /*1c80*/  IABS R31, R29 ;  /* 0x0000001d001f7213 */ /* 0x000fc60000000000 */
[----:B------:R-:W-:Y:S01]  /*1c90*/  IMAD.MOV R22, RZ, RZ, -R32 ;  /* 0x000000ffff167224 */ /* 0x000fe200078e0a20 */
[----:B------:R-:W-:-:S03]  /*1ca0*/  LOP3.LUT R32, RZ, R28, RZ, 0x33, !PT ;  /* 0x0000001cff207212 */ /* 0x000fc600078e33ff */
[----:B--2---:R-:W-:-:S07]  /*1cb0*/  IMAD.MOV.U32 R28, RZ, RZ, R22 ;  /* 0x000000ffff1c7224 */ /* 0x004fce00078e0016 */
.L_x_76:
        /* <DEDUP_REMOVED lines=14> */
[----:B------:R-:W-:-:S04]  /*1da0*/  @!P1 IADD3 R33, PT, PT, R33, -R31, RZ ;  /* 0x8000001f21219210 */ /* 0x000fc80007ffe0ff */
        /* <DEDUP_REMOVED lines=8> */
.L_x_75:
[----:B------:R-:W-:Y:S01]  /*1e30*/  IMAD.MOV.U32 R20, RZ, RZ, R33 ;  /* 0x000000ffff147224 */ /* 0x000fe200078e0021 */
[----:B------:R-:W-:Y:S06]  /*1e40*/  BRA `(.L_x_73) ;  /* 0x0000000000307947 */ /* 0x000fec0003800000 */
.L_x_74:
        /* <DEDUP_REMOVED lines=12> */
.L_x_73:
[----:B------:R-:W-:Y:S02]  /*1f10*/  UMOV UR8, 0x50 ;  /* 0x0000005000087882 */ /* 0x000fe40000000000 */
[----:B------:R-:W-:-:S04]  /*1f20*/  LEA R20, R20, UR8, 0x2 ;  /* 0x0000000814147c11 */ /* 0x000fc8000f8e10ff */
[----:B------:R0:W1:Y:S03]  /*1f30*/  LDC R22, c[0x3][R20] ;  /* 0x00c0000014167b82 */ /* 0x0000660000000800 */
.L_x_72:
[----:B0-2---:R-:W0:Y:S02]  /*1f40*/  LDC.64 R20, c[0x0][0x390] ;  /* 0x0000e400ff147b82 */ /* 0x005e240000000a00 */
[----:B0-----:R-:W1:Y:S02]  /*1f50*/  LDG.E R21, desc[UR16][R20.64+0xc] ;  /* 0x00000c1014157981 */ /* 0x001e64000c1e1900 */
[----:B-1-3--:R-:W-:-:S04]  /*1f60*/  ISETP.NE.AND P0, PT, R22, R21, PT ;  /* 0x000000151600720c */ /* 0x00afc80003f05270 */
[----:B------:R-:W-:-:S09]  /*1f70*/  SEL R22, RZ, 0x1, P0 ;  /* 0x00000001ff167807 */ /* 0x000fd20000000000 */
.L_x_66:
[----:B------:R-:W-:Y:S05]  /*1f80*/  BSYNC.RECONVERGENT B2 ;  /* 0x0000000000027941 */ /* 0x000fea0003800200 */
.L_x_65:
[----:B------:R-:W0:Y:S01]  /*1f90*/  LDC R21, c[0x0][0x3a0] ;  /* 0x0000e800ff157b82 */ /* 0x000e220000000800 */
[----:B------:R-:W-:Y:S01]  /*1fa0*/  PRMT R20, R22, 0x9910, RZ ;  /* 0x0000991016147816 */ /* 0x000fe200000000ff */
[----:B------:R-:W-:Y:S03]  /*1fb0*/  BSSY.RELIABLE B2, `(.L_x_77) ;  /* 0x000016c000027945 */ /* 0x000fe60003800100 */
[----:B------:R-:W-:-:S04]  /*1fc0*/  ISETP.NE.AND P1, PT, R20, RZ, PT ;  /* 0x000000ff1400720c */ /* 0x000fc80003f25270 */
[----:B0-----:R-:W-:-:S13]  /*1fd0*/  ISETP.LT.OR P0, PT, R21, 0x1, !P1 ;  /* 0x000000011500780c */ /* 0x001fda0004f01670 */
[----:B------:R-:W-:Y:S05]  /*1fe0*/  @P0 BRA `(.L_x_78) ;  /* 0x0000001400980947 */ /* 0x000fea0003800000 */
[----:B------:R-:W0:Y:S01]  /*1ff0*/  LDC.64 R28, c[0x0][0x398] ;  /* 0x0000e600ff1c7b82 */ /* 0x000e220000000a00 */
[----:B------:R-:W1:Y:S01]  /*2000*/  LDCU.128 UR8, c[0x3][0x10] ;  /* 0x00c00200ff0877ac */ /* 0x000e620008000c00 */
[----:B------:R-:W2:Y:S06]  /*2010*/  LDCU UR13, c[0x3][0x8] ;  /* 0x00c00100ff0d77ac */ /* 0x000eac0008000800 */
[----:B------:R-:W3:Y:S01]  /*2020*/  LDC R22, c[0x3][RZ] ;  /* 0x00c00000ff167b82 */ /* 0x000ee20000000800 */
[----:B0-----:R-:W4:Y:S04]  /*2030*/  LDG.E R26, desc[UR16][R28.64] ;  /* 0x000000101c1a7981 */ /* 0x001f28000c1e1900 */
[----:B------:R0:W5:Y:S01]  /*2040*/  LDG.E R25, desc[UR16][R28.64+0x4] ;  /* 0x000004101c197981 */ /* 0x000162000c1e1900 */
[----:B---3--:R-:W-:-:S04]  /*2050*/  IABS R24, R22 ;  /* 0x0000001600187213 */ /* 0x008fc80000000000 */
[----:B------:R-:W3:Y:S08]  /*2060*/  I2F.RP R30, R24 ;  /* 0x00000018001e7306 */ /* 0x000ef00000209400 */
[----:B---3--:R-:W3:Y:S02]  /*2070*/  MUFU.RCP R30, R30 ;  /* 0x0000001e001e7308 */ /* 0x008ee40000001000 */
[----:B---3--:R-:W-:-:S06]  /*2080*/  VIADD R20, R30, 0xffffffe ;  /* 0x0ffffffe1e147836 */ /* 0x008fcc0000000000 */
[----:B------:R3:W1:Y:S02]  /*2090*/  F2I.FTZ.U32.TRUNC.NTZ R21, R20 ;  /* 0x0000001400157305 */ /* 0x000664000021f000 */
[----:B---3--:R-:W-:Y:S02]  /*20a0*/  IMAD.MOV.U32 R20, RZ, RZ, RZ ;  /* 0x000000ffff147224 */ /* 0x008fe400078e00ff */
[----:B-1----:R-:W-:-:S04]  /*20b0*/  IMAD.MOV R31, RZ, RZ, -R21 ;  /* 0x000000ffff1f7224 */ /* 0x002fc800078e0a15 */
[----:B------:R-:W-:-:S04]  /*20c0*/  IMAD R31, R31, R24, RZ ;  /* 0x000000181f1f7224 */ /* 0x000fc800078e02ff */
[----:B0-----:R-:W-:Y:S01]  /*20d0*/  IMAD.HI.U32 R28, R21, R31, R20 ;  /* 0x0000001f151c7227 */ /* 0x001fe200078e0014 */
[----:B----4-:R-:W-:Y:S02]  /*20e0*/  IABS R29, R26 ;  /* 0x0000001a001d7213 */ /* 0x010fe40000000000 */
[----:B-----5:R-:W-:-:S03]  /*20f0*/  IABS R32, R25 ;  /* 0x0000001900207213 */ /* 0x020fc60000000000 */
[----:B------:R-:W-:-:S04]  /*2100*/  IMAD.HI.U32 R21, R28, R29, RZ ;  /* 0x0000001d1c157227 */ /* 0x000fc800078e00ff */
[----:B------:R-:W-:Y:S01]  /*2110*/  IMAD.MOV.U32 R31, RZ, RZ, R32 ;  /* 0x000000ffff1f7224 */ /* 0x000fe200078e0020 */
[----:B------:R-:W-:-:S03]  /*2120*/  IADD3 R20, PT, PT, -R21, RZ, RZ ;  /* 0x000000ff15147210 */ /* 0x000fc60007ffe1ff */
[----:B------:R-:W-:-:S04]  /*2130*/  IMAD.HI.U32 R30, R28, R31, RZ ;  /* 0x0000001f1c1e7227 */ /* 0x000fc800078e00ff */
[----:B------:R-:W-:Y:S01]  /*2140*/  IMAD R29, R24, R20, R29 ;  /* 0x00000014181d7224 */ /* 0x000fe200078e021d */
[----:B------:R-:W-:Y:S01]  /*2150*/  LOP3.LUT R20, R25, R22, RZ, 0x3c, !PT ;  /* 0x0000001619147212 */ /* 0x000fe200078e3cff */
[----:B------:R-:W-:-:S03]  /*2160*/  IMAD.MOV R28, RZ, RZ, -R30 ;  /* 0x000000ffff1c7224 */ /* 0x000fc600078e0a1e */
[C---:B------:R-:W-:Y:S01]  /*2170*/  ISETP.GT.U32.AND P2, PT, R24.reuse, R29, PT ;  /* 0x0000001d1800720c */ /* 0x040fe20003f44070 */
[----:B------:R-:W-:Y:S01]  /*2180*/  IMAD R31, R24, R28, R31 ;  /* 0x0000001c181f7224 */ /* 0x000fe200078e021f */
[----:B------:R-:W-:-:S04]  /*2190*/  LOP3.LUT R28, R26, R22, RZ, 0x3c, !PT ;  /* 0x000000161a1c7212 */ /* 0x000fc800078e3cff */
[----:B------:R-:W-:Y:S02]  /*21a0*/  ISETP.GT.U32.AND P4, PT, R24, R31, PT ;  /* 0x0000001f1800720c */ /* 0x000fe40003f84070 */
[----:B------:R-:W-:Y:S02]  /*21b0*/  ISETP.GE.AND P3, PT, R28, RZ, PT ;  /* 0x000000ff1c00720c */ /* 0x000fe40003f66270 */
[----:B------:R-:W-:-:S03]  /*21c0*/  SHF.R.S32.HI R28, RZ, 0x1f, R28 ;  /* 0x0000001fff1c7819 */ /* 0x000fc6000001141c */
[--C-:B------:R-:W-:Y:S02]  /*21d0*/  @!P2 IMAD.IADD R29, R29, 0x1, -R24.reuse ;  /* 0x000000011d1da824 */ /* 0x100fe400078e0a18 */
[----:B------:R-:W-:Y:S01]  /*21e0*/  @!P2 VIADD R21, R21, 0x1 ;  /* 0x000000011515a836 */ /* 0x000fe20000000000 */
[----:B------:R-:W-:Y:S02]  /*21f0*/  ISETP.GE.AND P2, PT, R20, RZ, PT ;  /* 0x000000ff1400720c */ /* 0x000fe40003f46270 */
[----:B------:R-:W-:Y:S01]  /*2200*/  ISETP.GE.U32.AND P0, PT, R29, R24, PT ;  /* 0x000000181d00720c */ /* 0x000fe20003f06070 */
[----:B------:R-:W-:Y:S01]  /*2210*/  @!P4 IMAD.IADD R31, R31, 0x1, -R24 ;  /* 0x000000011f1fc824 */ /* 0x000fe200078e0a18 */
[----:B------:R-:W-:Y:S01]  /*2220*/  SHF.R.S32.HI R20, RZ, 0x1f, R20 ;  /* 0x0000001fff147819 */ /* 0x000fe20000011414 */
[----:B------:R-:W-:-:S03]  /*2230*/  @!P4 VIADD R30, R30, 0x1 ;  /* 0x000000011e1ec836 */ /* 0x000fc60000000000 */
[----:B------:R-:W-:Y:S02]  /*2240*/  ISETP.GE.U32.AND P1, PT, R31, R24, PT ;  /* 0x000000181f00720c */ /* 0x000fe40003f26070 */
[----:B------:R-:W-:-:S05]  /*2250*/  LOP3.LUT R24, RZ, R22, RZ, 0x33, !PT ;  /* 0x00000016ff187212 */ /* 0x000fca00078e33ff */
[----:B------:R-:W-:Y:S01]  /*2260*/  @P0 VIADD R21, R21, 0x1 ;  /* 0x0000000115150836 */ /* 0x000fe20000000000 */
[----:B------:R-:W-:-:S03]  /*2270*/  ISETP.NE.AND P0, PT, R22, RZ, PT ;  /* 0x000000ff1600720c */ /* 0x000fc60003f05270 */
[----:B------:R-:W-:Y:S02]  /*2280*/  @!P3 IMAD.MOV R21, RZ, RZ, -R21 ;  /* 0x000000ffff15b224 */ /* 0x000fe400078e0a15 */
[----:B------:R-:W-:-:S03]  /*2290*/  @P1 VIADD R30, R30, 0x1 ;  /* 0x000000011e1e1836 */ /* 0x000fc60000000000 */
[----:B------:R-:W-:Y:S01]  /*22a0*/  SEL R21, R24, R21, !P0 ;  /* 0x0000001518157207 */ /* 0x000fe20004000000 */
[----:B------:R-:W-:-:S03]  /*22b0*/  @!P2 IMAD.MOV R30, RZ, RZ, -R30 ;  /* 0x000000ffff1ea224 */ /* 0x000fc600078e0a1e */
[----:B------:R-:W-:Y:S02]  /*22c0*/  IADD3 R29, PT, PT, -R21, RZ, RZ ;  /* 0x000000ff151d7210 */ /* 0x000fe40007ffe1ff */
[----:B------:R-:W-:-:S03]  /*22d0*/  SEL R24, R24, R30, !P0 ;  /* 0x0000001e18187207 */ /* 0x000fc60004000000 */
[----:B------:R-:W-:Y:S02]  /*22e0*/  IMAD R29, R22, R29, R26 ;  /* 0x0000001d161d7224 */ /* 0x000fe400078e021a */
[----:B------:R-:W-:-:S03]  /*22f0*/  IMAD.MOV R30, RZ, RZ, -R24 ;  /* 0x000000ffff1e7224 */ /* 0x000fc600078e0a18 */
[----:B------:R-:W-:Y:S01]  /*2300*/  ISETP.NE.AND P0, PT, R29, RZ, PT ;  /* 0x000000ff1d00720c */ /* 0x000fe20003f05270 */
[----:B------:R-:W-:-:S03]  /*2310*/  IMAD R22, R22, R30, R25 ;  /* 0x0000001e16167224 */ /* 0x000fc600078e0219 */
[----:B------:R-:W-:Y:S02]  /*2320*/  SEL R28, R28, RZ, P0 ;  /* 0x000000ff1c1c7207 */ /* 0x000fe40000000000 */
[----:B------:R-:W-:-:S03]  /*2330*/  ISETP.NE.AND P0, PT, R22, RZ, PT ;  /* 0x000000ff1600720c */ /* 0x000fc60003f05270 */
[----:B------:R-:W-:Y:S01]  /*2340*/  IMAD.IADD R31, R21, 0x1, R28 ;  /* 0x00000001151f7824 */ /* 0x000fe200078e021c */
[----:B------:R-:W-:-:S04]  /*2350*/  SEL R21, R20, RZ, P0 ;  /* 0x000000ff14157207 */ /* 0x000fc80000000000 */
[----:B------:R-:W-:Y:S01]  /*2360*/  SHF.R.S32.HI R22, RZ, 0x1f, R31 ;  /* 0x0000001fff167819 */ /* 0x000fe2000001141f */
[----:B------:R-:W-:Y:S02]  /*2370*/  IMAD.IADD R24, R24, 0x1, R21 ;  /* 0x0000000118187824 */ /* 0x000fe400078e0215 */
[----:B------:R-:W-:-:S04]  /*2380*/  IMAD.WIDE.U32 R20, R31, UR8, R18 ;  /* 0x000000081f147c25 */ /* 0x000fc8000f8e0012 */
[----:B------:R-:W-:Y:S01]  /*2390*/  IMAD R28, R22, UR8, RZ ;  /* 0x00000008161c7c24 */ /* 0x000fe2000f8e02ff */
[----:B--2---:R-:W-:Y:S02]  /*23a0*/  IADD3 R20, P0, PT, R20, UR13, RZ ;  /* 0x0000000d14147c10 */ /* 0x004fe4000ff1e0ff */
[----:B------:R-:W-:Y:S01]  /*23b0*/  SHF.R.S32.HI R22, RZ, 0x1f, R24 ;  /* 0x0000001fff167819 */ /* 0x000fe20000011418 */
[----:B------:R-:W-:-:S04]  /*23c0*/  IMAD R29, R31, UR9, R28 ;  /* 0x000000091f1d7c24 */ /* 0x000fc8000f8e021c */
[----:B------:R-:W-:Y:S01]  /*23d0*/  IMAD R33, R22, UR10, RZ ;  /* 0x0000000a16217c24 */ /* 0x000fe2000f8e02ff */
[----:B------:R-:W-:Y:S02]  /*23e0*/  IADD3.X R21, PT, PT, R21, UR12, R29, P0, !PT ;  /* 0x0000000c15157c10 */ /* 0x000fe400087fe41d */
[----:B------:R-:W-:Y:S01]  /*23f0*/  ISETP.GE.AND P0, PT, R10, 0x1, PT ;  /* 0x000000010a00780c */ /* 0x000fe20003f06270 */
[C---:B------:R-:W-:Y:S02]  /*2400*/  IMAD R33, R24.reuse, UR11, R33 ;  /* 0x0000000b18217c24 */ /* 0x040fe4000f8e0221 */
[----:B------:R-:W-:-:S04]  /*2410*/  IMAD.WIDE.U32 R20, R24, UR10, R20 ;  /* 0x0000000a18147c25 */ /* 0x000fc8000f8e0014 */
[----:B------:R-:W-:Y:S01]  /*2420*/  IMAD.IADD R28, R21, 0x1, R33 ;  /* 0x00000001151c7824 */ /* 0x000fe200078e0221 */
[----:B------:R-:W-:Y:S01]  /*2430*/  LOP3.LUT R29, R27, 0xdeece66d, R20, 0x60, !PT ;  /* 0xdeece66d1b1d7812 */ /* 0x000fe200078e6014 */
[----:B------:R-:W-:-:S03]  /*2440*/  IMAD.MOV.U32 R20, RZ, RZ, RZ ;  /* 0x000000ffff147224 */ /* 0x000fc600078e00ff */
[----:B------:R-:W-:Y:S01]  /*2450*/  LOP3.LUT R28, R23, 0x5, R28, 0x60, !PT ;  /* 0x00000005171c7812 */ /* 0x000fe200078e601c */
[----:B------:R-:W-:Y:S06]  /*2460*/  @!P0 BRA `(.L_x_79) ;  /* 0x0000000000dc8947 */ /* 0x000fec0003800000 */
[----:B------:R-:W-:-:S13]  /*2470*/  ISETP.GE.U32.AND P1, PT, R5, 0x2, PT ;  /* 0x000000020500780c */ /* 0x000fda0003f26070 */
[----:B------:R-:W-:Y:S05]  /*2480*/  @!P1 BRA `(.L_x_80) ;  /* 0x0000000000a49947 */ /* 0x000fea0003800000 */
[-C--:B------:R-:W-:Y:S01]  /*2490*/  IABS R30, R10.reuse ;  /* 0x0000000a001e7213 */ /* 0x080fe20000000000 */
[----:B------:R-:W0:Y:S01]  /*24a0*/  LDC.64 R20, c[0x3][0x38] ;  /* 0x00c00e00ff147b82 */ /* 0x000e220000000a00 */
[----:B------:R-:W-:Y:S01]  /*24b0*/  BSSY.RECONVERGENT B3, `(.L_x_81) ;  /* 0x0000024000037945 */ /* 0x000fe20003800200 */
[----:B------:R-:W-:Y:S01]  /*24c0*/  ISETP.NE.AND P1, PT, R10, RZ, PT ;  /* 0x000000ff0a00720c */ /* 0x000fe20003f25270 */
[----:B------:R-:W1:Y:S01]  /*24d0*/  I2F.RP R27, R30 ;  /* 0x0000001e001b7306 */ /* 0x000e620000209400 */
[----:B------:R-:W-:-:S07]  /*24e0*/  LOP3.LUT R35, RZ, R10, RZ, 0x33, !PT ;  /* 0x0000000aff237212 */ /* 0x000fce00078e33ff */
[----:B-1----:R-:W1:Y:S02]  /*24f0*/  MUFU.RCP R27, R27 ;  /* 0x0000001b001b7308 */ /* 0x002e640000001000 */
[----:B-1----:R-:W-:-:S06]  /*2500*/  VIADD R22, R27, 0xffffffe ;  /* 0x0ffffffe1b167836 */ /* 0x002fcc0000000000 */
[----:B------:R1:W2:Y:S02]  /*2510*/  F2I.FTZ.U32.TRUNC.NTZ R23, R22 ;  /* 0x0000001600177305 */ /* 0x0002a4000021f000 */
[----:B-1----:R-:W-:Y:S02]  /*2520*/  IMAD.MOV.U32 R22, RZ, RZ, RZ ;  /* 0x000000ffff167224 */ /* 0x002fe400078e00ff */
[----:B--2---:R-:W-:-:S04]  /*2530*/  IMAD.MOV R33, RZ, RZ, -R23 ;  /* 0x000000ffff217224 */ /* 0x004fc800078e0a17 */
[----:B------:R-:W-:-:S04]  /*2540*/  IMAD R33, R33, R30, RZ ;  /* 0x0000001e21217224 */ /* 0x000fc800078e02ff */
[----:B------:R-:W-:Y:S01]  /*2550*/  IMAD.HI.U32 R32, R23, R33, R22 ;  /* 0x0000002117207227 */ /* 0x000fe200078e0016 */
[-C--:B------:R-:W-:Y:S02]  /*2560*/  IABS R23, R10.reuse ;  /* 0x0000000a00177213 */ /* 0x080fe40000000000 */
[----:B------:R-:W-:-:S03]  /*2570*/  IABS R33, R10 ;  /* 0x0000000a00217213 */ /* 0x000fc60000000000 */
[----:B0-----:R-:W-:-:S07]  /*2580*/  IMAD.MOV R34, RZ, RZ, -R23 ;  /* 0x000000ffff227224 */ /* 0x001fce00078e0a17 */
.L_x_82:
[----:B------:R-:W-:Y:S01]  /*2590*/  IMAD R28, R28, -0x21131993, RZ ;  /* 0xdeece66d1c1c7824 */ /* 0x000fe200078e02ff */
[----:B------:R-:W-:Y:S01]  /*25a0*/  MOV R27, R20 ;  /* 0x00000014001b7202 */ /* 0x000fe20000000f00 */
[----:B------:R-:W-:-:S04]  /*25b0*/  IMAD.WIDE.U32 R22, R29, -0x21131993, R16 ;  /* 0xdeece66d1d167825 */ /* 0x000fc800078e0010 */
[----:B------:R-:W-:Y:S01]  /*25c0*/  IMAD R37, R29, 0x5, R28 ;  /* 0x000000051d257824 */ /* 0x000fe200078e021c */
[----:B------:R-:W-:-:S03]  /*25d0*/  LOP3.LUT R29, R22, R27, RZ, 0xc0, !PT ;  /* 0x0000001b161d7212 */ /* 0x000fc600078ec0ff */
[----:B------:R-:W-:Y:S02]  /*25e0*/  IMAD.IADD R28, R23, 0x1, R37 ;  /* 0x00000001171c7824 */ /* 0x000fe400078e0225 */
[----:B------:R-:W-:-:S05]  /*25f0*/  IMAD.MOV.U32 R23, RZ, RZ, R21 ;  /* 0x000000ffff177224 */ /* 0x000fca00078e0015 */
        /* <DEDUP_REMOVED lines=16> */
.L_x_81:
[----:B------:R-:W-:Y:S01]  /*2700*/  IMAD.MOV.U32 R20, RZ, RZ, R22 ;  /* 0x000000ffff147224 */ /* 0x000fe200078e0016 */
[----:B------:R-:W-:Y:S06]  /*2710*/  BRA `(.L_x_79) ;  /* 0x0000000000307947 */ /* 0x000fec0003800000 */
.L_x_80:
        /* <DEDUP_REMOVED lines=12> */
.L_x_79:
[----:B------:R-:W0:Y:S02]  /*27e0*/  LDCU UR8, c[0x3][URZ] ;  /* 0x00c00000ff0877ac */ /* 0x000e240008000800 */
[----:B0-----:R-:W-:-:S05]  /*27f0*/  IMAD R31, R31, UR8, R20 ;  /* 0x000000081f1f7c24 */ /* 0x001fca000f8e0214 */
[----:B------:R-:W-:-:S13]  /*2800*/  ISETP.NE.AND P1, PT, R31, R26, PT ;  /* 0x0000001a1f00720c */ /* 0x000fda0003f25270 */
[----:B------:R-:W-:Y:S05]  /*2810*/  @P1 BREAK.RELIABLE B2 ;  /* 0x0000000000021942 */ /* 0x000fea0003800100 */
[----:B------:R-:W-:Y:S05]  /*2820*/  @P1 BRA `(.L_x_64) ;  /* 0x0000000c00d01947 */ /* 0x000fea0003800000 */
[----:B------:R-:W-:Y:S01]  /*2830*/  IMAD.MOV.U32 R21, RZ, RZ, RZ ;  /* 0x000000ffff157224 */ /* 0x000fe200078e00ff */
        /* <DEDUP_REMOVED lines=8> */
[-C--:B------:R-:W-:Y:S02]  /*28c0*/  IABS R32, R10.reuse ;  /* 0x0000000a00207213 */ /* 0x080fe40000000000 */
[----:B------:R-:W-:-:S05]  /*28d0*/  LOP3.LUT R33, RZ, R10, RZ, 0x33, !PT ;  /* 0x0000000aff217212 */ /* 0x000fca00078e33ff */
[----:B-1----:R-:W1:Y:S02]  /*28e0*/  MUFU.RCP R27, R27 ;  /* 0x0000001b001b7308 */ /* 0x002e640000001000 */
[----:B-1----:R-:W-:-:S06]  /*28f0*/  IADD3 R22, PT, PT, R27, 0xffffffe, RZ ;  /* 0x0ffffffe1b167810 */ /* 0x002fcc0007ffe0ff */
[----:B------:R1:W2:Y:S02]  /*2900*/  F2I.FTZ.U32.TRUNC.NTZ R23, R22 ;  /* 0x0000001600177305 */ /* 0x0002a4000021f000 */
[----:B-1----:R-:W-:Y:S02]  /*2910*/  IMAD.MOV.U32 R22, RZ, RZ, RZ ;  /* 0x000000ffff167224 */ /* 0x002fe400078e00ff */
[----:B--2---:R-:W-:-:S04]  /*2920*/  IMAD.MOV R31, RZ, RZ, -R23 ;  /* 0x000000ffff1f7224 */ /* 0x004fc800078e0a17 */
[----:B------:R-:W-:-:S04]  /*2930*/  IMAD R31, R31, R30, RZ ;  /* 0x0000001e1f1f7224 */ /* 0x000fc800078e02ff */
[----:B------:R-:W-:Y:S01]  /*2940*/  IMAD.HI.U32 R34, R23, R31, R22 ;  /* 0x0000001f17227227 */ /* 0x000fe200078e0016 */
[----:B------:R-:W-:-:S05]  /*2950*/  IABS R23, R10 ;  /* 0x0000000a00177213 */ /* 0x000fca0000000000 */
[----:B0-----:R-:W-:-:S07]  /*2960*/  IMAD.MOV R31, RZ, RZ, -R23 ;  /* 0x000000ffff1f7224 */ /* 0x001fce00078e0a17 */
.L_x_86:
        /* <DEDUP_REMOVED lines=23> */
.L_x_85:
[----:B------:R-:W-:Y:S01]  /*2ae0*/  MOV R21, R37 ;  /* 0x0000002500157202 */ /* 0x000fe20000000f00 */
[----:B------:R-:W-:Y:S06]  /*2af0*/  BRA `(.L_x_83) ;  /* 0x0000000000307947 */ /* 0x000fec0003800000 */
.L_x_84:
        /* <DEDUP_REMOVED lines=12> */
.L_x_83:
[----:B------:R-:W0:Y:S02]  /*2bc0*/  LDCU UR8, c[0x3][URZ] ;  /* 0x00c00000ff0877ac */ /* 0x000e240008000800 */
[----:B0-----:R-:W-:-:S05]  /*2bd0*/  IMAD R24, R24, UR8, R21 ;  /* 0x0000000818187c24 */ /* 0x001fca000f8e0215 */
[----:B------:R-:W-:-:S13]  /*2be0*/  ISETP.NE.AND P0, PT, R24, R25, PT ;  /* 0x000000191800720c */ /* 0x000fda0003f05270 */
[----:B------:R-:W-:Y:S05]  /*2bf0*/  @P0 BREAK.RELIABLE B2 ;  /* 0x0000000000020942 */ /* 0x000fea0003800100 */
[----:B------:R-:W-:Y:S05]  /*2c00*/  @P0 BRA `(.L_x_64) ;  /* 0x0000000800d80947 */ /* 0x000fea0003800000 */
[----:B------:R-:W0:Y:S02]  /*2c10*/  LDC.64 R20, c[0x0][0x398] ;  /* 0x0000e600ff147b82 */ /* 0x000e240000000a00 */
[----:B0-----:R-:W2:Y:S01]  /*2c20*/  LDG.E R22, desc[UR16][R20.64+0x8] ;  /* 0x0000081014167981 */ /* 0x001ea2000c1e1900 */
[----:B------:R-:W-:Y:S01]  /*2c30*/  IMAD R24, R2, R26, RZ ;  /* 0x0000001a02187224 */ /* 0x000fe200078e02ff */
[----:B------:R-:W-:Y:S01]  /*2c40*/  SHF.R.S32.HI R2, RZ, 0x1f, R26 ;  /* 0x0000001fff027819 */ /* 0x000fe2000001141a */
[----:B------:R-:W-:Y:S01]  /*2c50*/  IMAD R0, R0, R25, RZ ;  /* 0x0000001900007224 */ /* 0x000fe200078e02ff */
[----:B------:R-:W-:-:S03]  /*2c60*/  SHF.R.S32.HI R29, RZ, 0x1f, R25 ;  /* 0x0000001fff1d7819 */ /* 0x000fc60000011419 */
[----:B------:R-:W-:Y:S02]  /*2c70*/  IMAD R31, R2, R13, R24 ;  /* 0x0000000d021f7224 */ /* 0x000fe400078e0218 */
[----:B------:R-:W-:Y:S02]  /*2c80*/  IMAD R33, R29, R8, R0 ;  /* 0x000000081d217224 */ /* 0x000fe400078e0200 */
[----:B------:R-:W-:-:S04]  /*2c90*/  IMAD.WIDE.U32 R28, R13, R26, RZ ;  /* 0x0000001a0d1c7225 */ /* 0x000fc800078e00ff */
[----:B------:R-:W-:-:S04]  /*2ca0*/  IMAD.WIDE.U32 R24, R8, R25, RZ ;  /* 0x0000001908187225 */ /* 0x000fc800078e00ff */
[----:B------:R-:W-:Y:S01]  /*2cb0*/  IMAD.IADD R0, R29, 0x1, R31 ;  /* 0x000000011d007824 */ /* 0x000fe200078e021f */
[----:B------:R-:W-:Y:S01]  /*2cc0*/  LOP3.LUT R24, R15, R28, R24, 0x96, !PT ;  /* 0x0000001c0f187212 */ /* 0x000fe200078e9618 */
[----:B------:R-:W-:-:S05]  /*2cd0*/  IMAD.IADD R13, R25, 0x1, R33 ;  /* 0x00000001190d7824 */ /* 0x000fca00078e0221 */
[----:B------:R-:W-:Y:S02]  /*2ce0*/  LOP3.LUT R0, R14, R0, R13, 0x96, !PT ;  /* 0x000000000e007212 */ /* 0x000fe400078e960d */
[----:B------:R-:W-:Y:S02]  /*2cf0*/  LOP3.LUT R13, R27, 0xdeece66d, R24, 0x60, !PT ;  /* 0xdeece66d1b0d7812 */ /* 0x000fe400078e6018 */
[----:B------:R-:W-:-:S03]  /*2d00*/  LOP3.LUT R0, R23, 0x5, R0, 0x60, !PT ;  /* 0x0000000517007812 */ /* 0x000fc600078e6000 */
[----:B------:R-:W-:-:S04]  /*2d10*/  IMAD.WIDE.U32 R14, R13, -0x21131993, R16 ;  /* 0xdeece66d0d0e7825 */ /* 0x000fc800078e0010 */
[----:B------:R-:W-:Y:S01]  /*2d20*/  IMAD R0, R0, -0x21131993, RZ ;  /* 0xdeece66d00007824 */ /* 0x000fe200078e02ff */
[----:B------:R-:W-:-:S03]  /*2d30*/  LOP3.LUT R14, R14, R27, RZ, 0xc0, !PT ;  /* 0x0000001b0e0e7212 */ /* 0x000fc600078ec0ff */
[----:B------:R-:W-:-:S04]  /*2d40*/  IMAD R13, R13, 0x5, R0 ;  /* 0x000000050d0d7824 */ /* 0x000fc800078e0200 */
        /* <DEDUP_REMOVED lines=8> */
[----:B------:R-:W-:Y:S01]  /*2dd0*/  IMAD.MOV.U32 R13, RZ, RZ, R14 ;  /* 0x000000ffff0d7224 */ /* 0x000fe200078e000e */
        /* <DEDUP_REMOVED lines=10> */
[----:B------:R-:W-:Y:S01]  /*2e80*/  HFMA2 R16, -RZ, RZ, 0, 0 ;  /* 0x00000000ff107431 */ /* 0x000fe200000001ff */
        /* <DEDUP_REMOVED lines=10> */
.L_x_91:
[----:B------:R-:W0:Y:S01]  /*2f30*/  LDCU.64 UR8, c[0x3][0x38] ;  /* 0x00c00700ff0877ac */ /* 0x000e220008000a00 */
[----:B------:R-:W-:Y:S01]  /*2f40*/  IMAD R0, R0, -0x21131993, RZ ;  /* 0xdeece66d00007824 */ /* 0x000fe200078e02ff */
[----:B------:R-:W-:Y:S01]  /*2f50*/  IABS R2, R14 ;  /* 0x0000000e00027213 */ /* 0x000fe20000000000 */
[----:B------:R-:W-:Y:S02]  /*2f60*/  IMAD.MOV.U32 R20, RZ, RZ, 0xb ;  /* 0x0000000bff147424 */ /* 0x000fe400078e00ff */
[----:B------:R-:W-:Y:S02]  /*2f70*/  IMAD.MOV.U32 R21, RZ, RZ, 0x0 ;  /* 0x00000000ff157424 */ /* 0x000fe400078e00ff */
[C---:B------:R-:W-:Y:S02]  /*2f80*/  IMAD R15, R13.reuse, 0x5, R0 ;  /* 0x000000050d0f7824 */ /* 0x040fe400078e0200 */
[----:B------:R-:W-:-:S04]  /*2f90*/  IMAD.WIDE.U32 R20, R13, -0x21131993, R20 ;  /* 0xdeece66d0d147825 */ /* 0x000fc800078e0014 */
[----:B------:R-:W-:Y:S01]  /*2fa0*/  IMAD.IADD R0, R21, 0x1, R15 ;  /* 0x0000000115007824 */ /* 0x000fe200078e020f */
[----:B0-----:R-:W-:Y:S01]  /*2fb0*/  LOP3.LUT R13, R20, UR8, RZ, 0xc0, !PT ;  /* 0x00000008140d7c12 */ /* 0x001fe2000f8ec0ff */
[----:B------:R-:W-:-:S03]  /*2fc0*/  IMAD.MOV R20, RZ, RZ, -R2 ;  /* 0x000000ffff147224 */ /* 0x000fc600078e0a02 */
        /* <DEDUP_REMOVED lines=17> */
.L_x_90:
[----:B------:R-:W-:Y:S01]  /*30e0*/  IMAD.MOV.U32 R14, RZ, RZ, R15 ;  /* 0x000000ffff0e7224 */ /* 0x000fe200078e000f */
[----:B------:R-:W-:Y:S06]  /*30f0*/  BRA `(.L_x_88) ;  /* 0x0000000000307947 */ /* 0x000fec0003800000 */
.L_x_89:
        /* <DEDUP_REMOVED lines=9> */
[----:B------:R-:W-:-:S05]  /*3190*/  IMAD R13, R13, R2, RZ ;  /* 0x000000020d0d7224 */ /* 0x000fca00078e02ff */
[----:B------:R-:W-:-:S04]  /*31a0*/  IADD3 R13, PT, PT, R15, R13, RZ ;  /* 0x0000000d0f0d7210 */ /* 0x000fc80007ffe0ff */
[----:B------:R-:W-:-:S07]  /*31b0*/  SHF.R.U64 R14, R14, 0x1f, R13 ;  /* 0x0000001f0e0e7819 */ /* 0x000fce000000120d */
.L_x_88:
[----:B------:R-:W-:Y:S02]  /*31c0*/  UMOV UR8, 0xa0 ;  /* 0x000000a000087882 */ /* 0x000fe40000000000 */
[----:B------:R-:W-:-:S04]  /*31d0*/  LEA R14, R14, UR8, 0x2 ;  /* 0x000000080e0e7c11 */ /* 0x000fc8000f8e10ff */
[----:B------:R2:W3:Y:S01]  /*31e0*/  LDC R0, c[0x3][R14] ;  /* 0x00c000000e007b82 */ /* 0x0004e20000000800 */
[----:B------:R-:W-:Y:S05]  /*31f0*/  BRA `(.L_x_92) ;  /* 0x0000000000fc7947 */ /* 0x000fea0003800000 */
.L_x_87:
        /* <DEDUP_REMOVED lines=19> */
.L_x_96:
        /* <DEDUP_REMOVED lines=20> */
[----:B------:R-:W-:-:S05]  /*3470*/  @!P0 IADD3 R15, PT, PT, R15, -R8, RZ ;  /* 0x800000080f0f8210 */ /* 0x000fca0007ffe0ff */
[----:B------:R-:W-:-:S05]  /*3480*/  @!P1 IMAD.MOV R15, RZ, RZ, -R15 ;  /* 0x000000ffff0f9224 */ /* 0x000fca00078e0a0f */
[----:B------:R-:W-:-:S04]  /*3490*/  SEL R15, R22, R15, !P2 ;  /* 0x0000000f160f7207 */ /* 0x000fc80005000000 */
[----:B------:R-:W-:-:S04]  /*34a0*/  IADD3 R8, PT, PT, R15, -R14, -R17 ;  /* 0x8000000e0f087210 */ /* 0x000fc80007ffe811 */
[----:B------:R-:W-:-:S13]  /*34b0*/  ISETP.GT.AND P0, PT, R8, -0x1, PT ;  /* 0xffffffff0800780c */ /* 0x000fda0003f04270 */
[----:B------:R-:W-:Y:S05]  /*34c0*/  @P0 BRA `(.L_x_96) ;  /* 0xfffffffc00980947 */ /* 0x000fea000383ffff */
[----:B------:R-:W-:Y:S05]  /*34d0*/  BSYNC.RECONVERGENT B3 ;  /* 0x0000000000037941 */ /* 0x000fea0003800200 */
.L_x_95:
[----:B------:R-:W-:Y:S01]  /*34e0*/  IMAD.MOV.U32 R14, RZ, RZ, R15 ;  /* 0x000000ffff0e7224 */ /* 0x000fe200078e000f */
[----:B------:R-:W-:Y:S06]  /*34f0*/  BRA `(.L_x_93) ;  /* 0x0000000000307947 */ /* 0x000fec0003800000 */
.L_x_94:
        /* <DEDUP_REMOVED lines=12> */
.L_x_93:
[----:B------:R-:W-:Y:S02]  /*35c0*/  UMOV UR8, 0x50 ;  /* 0x0000005000087882 */ /* 0x000fe40000000000 */
[----:B------:R-:W-:-:S04]  /*35d0*/  LEA R14, R14, UR8, 0x2 ;  /* 0x000000080e0e7c11 */ /* 0x000fc8000f8e10ff */
[----:B------:R0:W1:Y:S03]  /*35e0*/  LDC R0, c[0x3][R14] ;  /* 0x00c000000e007b82 */ /* 0x0000660000000800 */
.L_x_92:
[----:B0-2---:R-:W0:Y:S02]  /*35f0*/  LDC.64 R14, c[0x0][0x398] ;  /* 0x0000e600ff0e7b82 */ /* 0x005e240000000a00 */
[----:B0-----:R-:W1:Y:S02]  /*3600*/  LDG.E R15, desc[UR16][R14.64+0xc] ;  /* 0x00000c100e0f7981 */ /* 0x001e64000c1e1900 */
[----:B-1-3--:R-:W-:-:S13]  /*3610*/  ISETP.NE.AND P0, PT, R0, R15, PT ;  /* 0x0000000f0000720c */ /* 0x00afda0003f05270 */
[----:B------:R-:W-:Y:S05]  /*3620*/  @P0 BREAK.RELIABLE B2 ;  /* 0x0000000000020942 */ /* 0x000fea0003800100 */
[----:B------:R-:W-:Y:S05]  /*3630*/  @!P0 BRA `(.L_x_97) ;  /* 0x00000000000c8947 */ /* 0x000fea0003800000 */
[----:B------:R-:W-:Y:S05]  /*3640*/  BRA `(.L_x_64) ;  /* 0x0000000000487947 */ /* 0x000fea0003800000 */
.L_x_78:
[----:B------:R-:W-:Y:S05]  /*3650*/  @!P1 BREAK.RELIABLE B2 ;  /* 0x0000000000029942 */ /* 0x000fea0003800100 */
[----:B------:R-:W-:Y:S05]  /*3660*/  @!P1 BRA `(.L_x_64) ;  /* 0x0000000000409947 */ /* 0x000fea0003800000 */
.L_x_97:
[----:B------:R-:W-:Y:S05]  /*3670*/  BSYNC.RELIABLE B2 ;  /* 0x0000000000027941 */ /* 0x000fea0003800100 */
.L_x_77:
[----:B------:R-:W0:Y:S01]  /*3680*/  S2R R13, SR_LANEID ;  /* 0x00000000000d7919 */ /* 0x000e220000000000 */
[----:B------:R-:W-:Y:S01]  /*3690*/  VOTEU.ANY UR8, UPT, PT ;  /* 0x0000000000087886 */ /* 0x000fe200038e0100 */
[----:B------:R-:W1:Y:S01]  /*36a0*/  LDC.64 R14, c[0x0][0x3c0] ;  /* 0x0000f000ff0e7b82 */ /* 0x000e620000000a00 */
[----:B------:R-:W0:Y:S01]  /*36b0*/  FLO.U32 R0, UR8 ;  /* 0x0000000800007d00 */ /* 0x000e2200080e0000 */
[----:B------:R-:W2:Y:S06]  /*36c0*/  S2R R2, SR_LTMASK ;  /* 0x0000000000027919 */ /* 0x000eac0000003900 */
[----:B------:R-:W3:Y:S01]  /*36d0*/  LDC.64 R16, c[0x0][0x3b8] ;  /* 0x0000ee00ff107b82 */ /* 0x000ee20000000a00 */
[----:B------:R-:W1:Y:S01]  /*36e0*/  POPC R21, UR8 ;  /* 0x0000000800157d09 */ /* 0x000e620008000000 */
[----:B0-----:R-:W-:-:S13]  /*36f0*/  ISETP.EQ.U32.AND P0, PT, R0, R13, PT ;  /* 0x0000000d0000720c */ /* 0x001fda0003f02070 */
[----:B-1----:R-:W4:Y:S01]  /*3700*/  @P0 ATOMG.E.ADD.STRONG.GPU PT, R15, desc[UR16][R14.64], R21 ;  /* 0x800000150e0f09a8 */ /* 0x002f2200081ef110 */
[----:B--2---:R-:W-:-:S06]  /*3710*/  LOP3.LUT R2, R2, UR8, RZ, 0xc0, !PT ;  /* 0x0000000802027c12 */ /* 0x004fcc000f8ec0ff */
[----:B------:R-:W0:Y:S01]  /*3720*/  POPC R2, R2 ;  /* 0x0000000200027309 */ /* 0x000e220000000000 */
[----:B----4-:R-:W0:Y:S02]  /*3730*/  SHFL.IDX PT, R13, R15, R0, 0x1f ;  /* 0x00001f000f0d7589 */ /* 0x010e2400000e0000 */
[----:B0-----:R-:W-:-:S04]  /*3740*/  IMAD.IADD R13, R13, 0x1, R2 ;  /* 0x000000010d0d7824 */ /* 0x001fc800078e0202 */
[----:B---3--:R-:W-:-:S05]  /*3750*/  IMAD.WIDE.U32 R16, R13, 0x8, R16 ;  /* 0x000000080d107825 */ /* 0x008fca00078e0010 */
[----:B------:R0:W-:Y:S02]  /*3760*/  STG.E.64 desc[UR16][R16.64], R18 ;  /* 0x0000001210007986 */ /* 0x0001e4000c101b10 */
.L_x_64:
[----:B------:R-:W-:Y:S05]  /*3770*/  BSYNC.RECONVERGENT B1 ;  /* 0x0000000000017941 */ /* 0x000fea0003800200 */
.L_x_63:
[----:B------:R-:W-:Y:S02]  /*3780*/  IMAD.MOV.U32 R13, RZ, RZ, RZ ;  /* 0x000000ffff0d7224 */ /* 0x000fe400078e00ff */
[C---:B------:R-:W-:Y:S01]  /*3790*/  IMAD.WIDE.U32 R14, R9.reuse, 0x5, R12 ;  /* 0x00000005090e7825 */ /* 0x040fe200078e000c */
[----:B------:R-:W-:-:S03]  /*37a0*/  IADD3 R9, P1, PT, R9, 0x1, RZ ;  /* 0x0000000109097810 */ /* 0x000fc60007f3e0ff */
[----:B------:R-:W-:Y:S01]  /*37b0*/  IMAD R13, R11, 0x5, RZ ;  /* 0x000000050b0d7824 */ /* 0x000fe200078e02ff */
[----:B------:R-:W-:Y:S01]  /*37c0*/  IADD3 R2, P0, PT, R14, 0x5, RZ ;  /* 0x000000050e027810 */ /* 0x000fe20007f1e0ff */
[----:B------:R-:W-:-:S04]  /*37d0*/  IMAD.X R11, RZ, RZ, R11, P1 ;  /* 0x000000ffff0b7224 */ /* 0x000fc800008e060b */
[----:B------:R-:W-:Y:S01]  /*37e0*/  IMAD.X R15, R15, 0x1, R13, P0 ;  /* 0x000000010f0f7824 */ /* 0x000fe200000e060d */
[----:B------:R-:W-:-:S04]  /*37f0*/  ISETP.GE.U32.AND P0, PT, R2, 0x10000000, PT ;  /* 0x100000000200780c */ /* 0x000fc80003f06070 */
[----:B------:R-:W-:-:S13]  /*3800*/  ISETP.GE.U32.AND.EX P0, PT, R15, RZ, PT, P0 ;  /* 0x000000ff0f00720c */ /* 0x000fda0003f06100 */
[----:B------:R-:W-:Y:S05]  /*3810*/  @!P0 BRA `(.L_x_98) ;  /* 0xffffffd400948947 */ /* 0x000fea000383ffff */
.L_x_59:
[----:B------:R-:W-:Y:S05]  /*3820*/  BSYNC B0 ;  /* 0x0000000000007941 */ /* 0x000fea0003800000 */
.L_x_58:
[----:B------:R-:W-:-:S13]  /*3830*/  ISETP.NE.AND P0, PT, R6, 0x1, PT ;  /* 0x000000010600780c */ /* 0x000fda0003f05270 */
[----:B------:R-:W-:Y:S05]  /*3840*/  @!P0 EXIT ;  /* 0x000000000000894d */ /* 0x000fea0003800000 */
[----:B------:R-:W2:Y:S01]  /*3850*/  LDL R12, [R1+0x4] ;  /* 0x00000400010c7983 */ /* 0x000ea20000100800 */
[----:B------:R-:W-:Y:S01]  /*3860*/  BSSY B0, `(.L_x_99) ;  /* 0x00002a1000007945 */ /* 0x000fe20003800000 */
[----:B--2---:R-:W-:-:S13]  /*3870*/  ISETP.GT.U32.AND P0, PT, R12, 0xfffffff, PT ;  /* 0x0fffffff0c00780c */ /* 0x004fda0003f04070 */
[----:B------:R-:W-:Y:S05]  /*3880*/  @P0 BRA `(.L_x_100) ;  /* 0x0000002800780947 */ /* 0x000fea0003800000 */
[----:B------:R-:W-:Y:S02]  /*3890*/  HFMA2 R15, -RZ, RZ, 0, 0 ;  /* 0x00000000ff0f7431 */ /* 0x000fe400000001ff */
[----:B------:R-:W-:Y:S02]  /*38a0*/  IMAD.MOV.U32 R2, RZ, RZ, R12 ;  /* 0x000000ffff027224 */ /* 0x000fe400078e000c */
[----:B------:R-:W-:Y:S02]  /*38b0*/  IMAD.MOV.U32 R9, RZ, RZ, RZ ;  /* 0x000000ffff097224 */ /* 0x000fe400078e00ff */
[----:B------:R-:W-:-:S07]  /*38c0*/  IMAD.MOV.U32 R11, RZ, RZ, RZ ;  /* 0x000000ffff0b7224 */ /* 0x000fce00078e00ff */
.L_x_139:
[----:B------:R-:W-:Y:S05]  /*38d0*/  YIELD ;  /* 0x0000000000007946 */ /* 0x000fea0003800000 */
[----:B------:R-:W1:Y:S01]  /*38e0*/  LDCU.64 UR8, c[0x3][0x28] ;  /* 0x00c00500ff0877ac */ /* 0x000e620008000a00 */
[C---:B------:R-:W-:Y:S01]  /*38f0*/  IMAD.SHL.U32 R0, R2.reuse, 0x100000, RZ ;  /* 0x0010000002007824 */ /* 0x040fe200078e00ff */
[----:B------:R-:W-:Y:S01]  /*3900*/  SHF.L.U64.HI R2, R2, 0x14, R15 ;  /* 0x0000001402027819 */ /* 0x000fe2000001020f */
[----:B------:R-:W-:Y:S01]  /*3910*/  BSSY.RECONVERGENT B1, `(.L_x_101) ;  /* 0x0000028000017945 */ /* 0x000fe20003800200 */
[----:B------:R-:W2:Y:S02]  /*3920*/  LDCU.64 UR10, c[0x3][0x40] ;  /* 0x00c00800ff0a77ac */ /* 0x000ea40008000a00 */
[----:B------:R-:W-:Y:S01]  /*3930*/  LOP3.LUT R0, R0, R3, RZ, 0xfc, !PT ;  /* 0x0000000300007212 */ /* 0x000fe200078efcff */
[----:B------:R-:W3:Y:S03]  /*3940*/  LDCU.64 UR14, c[0x3][0x38] ;  /* 0x00c00700ff0e77ac */ /* 0x000ee60008000a00 */
[----:B-1----:R-:W-:-:S04]  /*3950*/  IADD3 R0, P0, PT, R0, -UR8, RZ ;  /* 0x8000000800007c10 */ /* 0x002fc8000ff1e0ff */
[----:B------:R-:W-:Y:S01]  /*3960*/  IADD3.X R2, PT, PT, R2, ~UR9, RZ, P0, !PT ;  /* 0x8000000902027c10 */ /* 0x000fe200087fe4ff */
[----:B--2---:R-:W-:-:S04]  /*3970*/  IMAD.WIDE.U32 R14, R0, UR10, RZ ;  /* 0x0000000a000e7c25 */ /* 0x004fc8000f8e00ff */
[----:B------:R-:W-:Y:S01]  /*3980*/  IMAD R13, R2, UR10, RZ ;  /* 0x0000000a020d7c24 */ /* 0x000fe2000f8e02ff */
[----:B---3--:R-:W-:-:S03]  /*3990*/  LOP3.LUT R14, R14, UR14, RZ, 0xc0, !PT ;  /* 0x0000000e0e0e7c12 */ /* 0x008fc6000f8ec0ff */
        /* <DEDUP_REMOVED lines=8> */
[----:B------:R-:W1:Y:S01]  /*3a20*/  I2F.U32.RP R8, R10 ;  /* 0x0000000a00087306 */ /* 0x000e620000209000 */
[----:B------:R-:W-:Y:S01]  /*3a30*/  IMAD.MOV R15, RZ, RZ, -R10 ;  /* 0x000000ffff0f7224 */ /* 0x000fe200078e0a0a */
[----:B------:R-:W-:Y:S01]  /*3a40*/  ISETP.NE.U32.AND P1, PT, R10, RZ, PT ;  /* 0x000000ff0a00720c */ /* 0x000fe20003f25070 */
[----:B0-----:R-:W-:-:S05]  /*3a50*/  IMAD.MOV.U32 R16, RZ, RZ, RZ ;  /* 0x000000ffff107224 */ /* 0x001fca00078e00ff */
[----:B-1----:R-:W0:Y:S02]  /*3a60*/  MUFU.RCP R8, R8 ;  /* 0x0000000800087308 */ /* 0x002e240000001000 */
        /* <DEDUP_REMOVED lines=14> */
.L_x_102:
[----:B------:R-:W-:-:S07]  /*3b50*/  MOV R8, 0x3b70 ;  /* 0x00003b7000087802 */ /* 0x000fce0000000f00 */
[----:B0-----:R-:W-:Y:S05]  /*3b60*/  CALL.REL.NOINC `($__internal_1_$__cuda_sm20_rem_u64) ;  /* 0x000000a400847944 */ /* 0x001fea0003c00000 */
[----:B------:R-:W-:Y:S02]  /*3b70*/  IMAD.MOV.U32 R16, RZ, RZ, R0 ;  /* 0x000000ffff107224 */ /* 0x000fe400078e0000 */
[----:B------:R-:W-:-:S07]  /*3b80*/  IMAD.MOV.U32 R17, RZ, RZ, R15 ;  /* 0x000000ffff117224 */ /* 0x000fce00078e000f */
.L_x_103:
[----:B------:R-:W-:Y:S05]  /*3b90*/  BSYNC.RECONVERGENT B1 ;  /* 0x0000000000017941 */ /* 0x000fea0003800200 */
.L_x_101:
        /* <DEDUP_REMOVED lines=103> */
[----:B------:R-:W-:Y:S01]  /*4210*/  BSSY.RECONVERGENT B3, `(.L_x_111) ;  /* 0x0000025000037945 */ /* 0x000fe20003800200 */
[----:B------:R-:W-:Y:S01]  /*4220*/  ISETP.NE.AND P2, PT, R32, RZ, PT ;  /* 0x000000ff2000720c */ /* 0x000fe20003f45270 */
[----:B------:R-:W1:Y:S01]  /*4230*/  I2F.U32.RP R27, R26 ;  /* 0x0000001a001b7306 */ /* 0x000e620000209000 */
[----:B------:R-:W-:-:S04]  /*4240*/  LOP3.LUT R32, RZ, R32, RZ, 0x33, !PT ;  /* 0x00000020ff207212 */ /* 0x000fc800078e33ff */
[----:B------:R-:W2:Y:S03]  /*4250*/  LDC.64 R20, c[0x3][0x38] ;  /* 0x00c00e00ff147b82 */ /* 0x000ea60000000a00 */
[----:B-1----:R-:W1:Y:S01]  /*4260*/  MUFU.RCP R27, R27 ;  /* 0x0000001b001b7308 */ /* 0x002e620000001000 */
[-C--:B0-----:R-:W-:Y:S02]  /*4270*/  IABS R30, R28.reuse ;  /* 0x0000001c001e7213 */ /* 0x081fe40000000000 */
[----:B------:R-:W-:Y:S02]  /*4280*/  IABS R31, R28 ;  /* 0x0000001c001f7213 */ /* 0x000fe40000000000 */
[----:B------:R-:W-:Y:S01]  /*4290*/  IADD3 R30, PT, PT, RZ, -R30, RZ ;  /* 0x8000001eff1e7210 */ /* 0x000fe20007ffe0ff */
[----:B-1----:R-:W-:-:S04]  /*42a0*/  VIADD R22, R27, 0xffffffe ;  /* 0x0ffffffe1b167836 */ /* 0x002fc80000000000 */
[----:B------:R0:W1:Y:S02]  /*42b0*/  F2I.FTZ.U32.TRUNC.NTZ R23, R22 ;  /* 0x0000001600177305 */ /* 0x000064000021f000 */
[----:B0-----:R-:W-:Y:S02]  /*42c0*/  IMAD.MOV.U32 R22, RZ, RZ, RZ ;  /* 0x000000ffff167224 */ /* 0x001fe400078e00ff */
[----:B-1----:R-:W-:-:S04]  /*42d0*/  IMAD.MOV R29, RZ, RZ, -R23 ;  /* 0x000000ffff1d7224 */ /* 0x002fc800078e0a17 */
[----:B------:R-:W-:-:S04]  /*42e0*/  IMAD R29, R29, R26, RZ ;  /* 0x0000001a1d1d7224 */ /* 0x000fc800078e02ff */
[----:B--2---:R-:W-:-:S07]  /*42f0*/  IMAD.HI.U32 R29, R23, R29, R22 ;  /* 0x0000001d171d7227 */ /* 0x004fce00078e0016 */
.L_x_112:
        /* <DEDUP_REMOVED lines=23> */
.L_x_111:
[----:B------:R-:W-:Y:S01]  /*4470*/  IMAD.MOV.U32 R20, RZ, RZ, R35 ;  /* 0x000000ffff147224 */ /* 0x000fe200078e0023 */
[----:B------:R-:W-:Y:S06]  /*4480*/  BRA `(.L_x_109) ;  /* 0x0000000000307947 */ /* 0x000fec0003800000 */
.L_x_110:
        /* <DEDUP_REMOVED lines=12> */
.L_x_109:
[----:B------:R-:W-:Y:S02]  /*4550*/  UMOV UR8, 0xa0 ;  /* 0x000000a000087882 */ /* 0x000fe40000000000 */
[----:B------:R-:W-:-:S04]  /*4560*/  LEA R20, R20, UR8, 0x2 ;  /* 0x0000000814147c11 */ /* 0x000fc8000f8e10ff */
[----:B------:R2:W3:Y:S01]  /*4570*/  LDC R22, c[0x3][R20] ;  /* 0x00c0000014167b82 */ /* 0x0004e20000000800 */
[----:B------:R-:W-:Y:S05]  /*4580*/  BRA `(.L_x_113) ;  /* 0x0000000000fc7947 */ /* 0x000fea0003800000 */
.L_x_108:
[----:B------:R-:W0:Y:S01]  /*4590*/  LDC R32, c[0x3][0x48] ;  /* 0x00c01200ff207b82 */ /* 0x000e220000000800 */
[----:B------:R-:W-:Y:S01]  /*45a0*/  HFMA2 R20, -RZ, RZ, 0, 0 ;  /* 0x00000000ff147431 */ /* 0x000fe200000001ff */
        /* <DEDUP_REMOVED lines=13> */
[----:B------:R-:W-:-:S03]  /*4680*/  IABS R31, R28 ;  /* 0x0000001c001f7213 */ /* 0x000fc60000000000 */
[----:B------:R-:W-:Y:S02]  /*4690*/  IMAD.MOV R30, RZ, RZ, -R30 ;  /* 0x000000ffff1e7224 */ /* 0x000fe400078e0a1e */
[----:B-1----:R-:W-:-:S04]  /*46a0*/  VIADD R22, R27, 0xffffffe ;  /* 0x0ffffffe1b167836 */ /* 0x002fc80000000000 */
[----:B------:R0:W1:Y:S02]  /*46b0*/  F2I.FTZ.U32.TRUNC.NTZ R23, R22 ;  /* 0x0000001600177305 */ /* 0x000064000021f000 */
[----:B0-----:R-:W-:Y:S02]  /*46c0*/  IMAD.MOV.U32 R22, RZ, RZ, RZ ;  /* 0x000000ffff167224 */ /* 0x001fe400078e00ff */
[----:B-1----:R-:W-:-:S04]  /*46d0*/  IMAD.MOV R29, RZ, RZ, -R23 ;  /* 0x000000ffff1d7224 */ /* 0x002fc800078e0a17 */
[----:B------:R-:W-:-:S04]  /*46e0*/  IMAD R29, R29, R26, RZ ;  /* 0x0000001a1d1d7224 */ /* 0x000fc800078e02ff */
[----:B--2---:R-:W-:-:S07]  /*46f0*/  IMAD.HI.U32 R29, R23, R29, R22 ;  /* 0x0000001d171d7227 */ /* 0x004fce00078e0016 */
.L_x_117:
        /* <DEDUP_REMOVED lines=16> */
[----:B------:R-:W-:-:S05]  /*4800*/  @!P0 IMAD.IADD R35, R35, 0x1, -R31 ;  /* 0x0000000123238824 */ /* 0x000fca00078e0a1f */
[----:B------:R-:W-:-:S04]  /*4810*/  @!P1 IADD3 R35, PT, PT, -R35, RZ, RZ ;  /* 0x000000ff23239210 */ /* 0x000fc80007ffe1ff */
[----:B------:R-:W-:-:S04]  /*4820*/  SEL R35, R32, R35, !P2 ;  /* 0x0000002320237207 */ /* 0x000fc80005000000 */
[----:B------:R-:W-:-:S04]  /*4830*/  IADD3 R33, PT, PT, R35, -R28, -R33 ;  /* 0x8000001c23217210 */ /* 0x000fc80007ffe821 */
[----:B------:R-:W-:-:S13]  /*4840*/  ISETP.GT.AND P0, PT, R33, -0x1, PT ;  /* 0xffffffff2100780c */ /* 0x000fda0003f04270 */
[----:B------:R-:W-:Y:S05]  /*4850*/  @P0 BRA `(.L_x_117) ;  /* 0xfffffffc00a80947 */ /* 0x000fea000383ffff */
[----:B------:R-:W-:Y:S05]  /*4860*/  BSYNC.RECONVERGENT B3 ;  /* 0x0000000000037941 */ /* 0x000fea0003800200 */
.L_x_116:
[----:B------:R-:W-:Y:S01]  /*4870*/  IMAD.MOV.U32 R20, RZ, RZ, R35 ;  /* 0x000000ffff147224 */ /* 0x000fe200078e0023 */
[----:B------:R-:W-:Y:S06]  /*4880*/  BRA `(.L_x_114) ;  /* 0x0000000000307947 */ /* 0x000fec0003800000 */
.L_x_115:
        /* <DEDUP_REMOVED lines=12> */
.L_x_114:
[----:B------:R-:W-:Y:S02]  /*4950*/  UMOV UR8, 0x50 ;  /* 0x0000005000087882 */ /* 0x000fe40000000000 */
[----:B------:R-:W-:-:S04]  /*4960*/  LEA R20, R20, UR8, 0x2 ;  /* 0x0000000814147c11 */ /* 0x000fc8000f8e10ff */
[----:B------:R0:W1:Y:S03]  /*4970*/  LDC R22, c[0x3][R20] ;  /* 0x00c0000014167b82 */ /* 0x0000660000000800 */
.L_x_113:
[----:B0-2---:R-:W0:Y:S02]  /*4980*/  LDC.64 R20, c[0x0][0x390] ;  /* 0x0000e400ff147b82 */ /* 0x005e240000000a00 */
[----:B0-----:R-:W1:Y:S02]  /*4990*/  LDG.E R21, desc[UR16][R20.64+0xc] ;  /* 0x00000c1014157981 */ /* 0x001e64000c1e1900 */
[----:B-1-3--:R-:W-:-:S04]  /*49a0*/  ISETP.NE.AND P0, PT, R22, R21, PT ;  /* 0x000000151600720c */ /* 0x00afc80003f05270 */
[----:B------:R-:W-:-:S09]  /*49b0*/  SEL R22, RZ, 0x1, P0 ;  /* 0x00000001ff167807 */ /* 0x000fd20000000000 */
.L_x_107:
[----:B------:R-:W-:Y:S05]  /*49c0*/  BSYNC.RECONVERGENT B2 ;  /* 0x0000000000027941 */ /* 0x000fea0003800200 */
.L_x_106:
[----:B------:R-:W0:Y:S01]  /*49d0*/  LDCU UR8, c[0x0][0x3a0] ;  /* 0x00007400ff0877ac */ /* 0x000e220008000800 */
[----:B------:R-:W-:Y:S01]  /*49e0*/  PRMT R20, R22, 0x9910, RZ ;  /* 0x0000991016147816 */ /* 0x000fe200000000ff */
[----:B------:R-:W-:Y:S03]  /*49f0*/  BSSY.RELIABLE B2, `(.L_x_118) ;  /* 0x000016d000027945 */ /* 0x000fe60003800100 */
[----:B------:R-:W-:Y:S02]  /*4a00*/  ISETP.NE.AND P0, PT, R20, RZ, PT ;  /* 0x000000ff1400720c */ /* 0x000fe40003f05270 */
[----:B0-----:R-:W-:-:S13]  /*4a10*/  ISETP.LT.AND P1, PT, RZ, UR8, PT ;  /* 0x00000008ff007c0c */ /* 0x001fda000bf21270 */
[----:B------:R-:W-:Y:S05]  /*4a20*/  @P0 BRA P1, `(.L_x_119) ;  /* 0x0000000000100947 */ /* 0x000fea0000800000 */
[----:B------:R-:W-:-:S13]  /*4a30*/  ISETP.NE.AND P0, PT, R20, RZ, PT ;  /* 0x000000ff1400720c */ /* 0x000fda0003f05270 */
[----:B------:R-:W-:Y:S05]  /*4a40*/  @!P0 BREAK.RELIABLE B2 ;  /* 0x0000000000028942 */ /* 0x000fea0003800100 */
[----:B------:R-:W-:Y:S05]  /*4a50*/  @!P0 BRA `(.L_x_105) ;  /* 0x0000001400d88947 */ /* 0x000fea0003800000 */
[----:B------:R-:W-:Y:S05]  /*4a60*/  BRA `(.L_x_120) ;  /* 0x0000001400947947 */ /* 0x000fea0003800000 */
.L_x_119:
        /* <DEDUP_REMOVED lines=18> */
[----:B------:R-:W-:Y:S02]  /*4b90*/  IMAD.MOV.U32 R31, RZ, RZ, R32 ;  /* 0x000000ffff1f7224 */ /* 0x000fe400078e0020 */
[----:B------:R-:W-:Y:S02]  /*4ba0*/  IMAD.MOV R20, RZ, RZ, -R21 ;  /* 0x000000ffff147224 */ /* 0x000fe400078e0a15 */
        /* <DEDUP_REMOVED lines=10> */
[-C--:B------:R-:W-:Y:S01]  /*4c50*/  @!P2 IADD3 R29, PT, PT, R29, -R24.reuse, RZ ;  /* 0x800000181d1da210 */ /* 0x080fe20007ffe0ff */
[----:B------:R-:W-:Y:S01]  /*4c60*/  @!P2 VIADD R21, R21, 0x1 ;  /* 0x000000011515a836 */ /* 0x000fe20000000000 */
[----:B------:R-:W-:Y:S02]  /*4c70*/  ISETP.GE.AND P2, PT, R20, RZ, PT ;  /* 0x000000ff1400720c */ /* 0x000fe40003f46270 */
[----:B------:R-:W-:Y:S02]  /*4c80*/  ISETP.GE.U32.AND P0, PT, R29, R24, PT ;  /* 0x000000181d00720c */ /* 0x000fe40003f06070 */
[----:B------:R-:W-:Y:S01]  /*4c90*/  @!P4 IMAD.IADD R31, R31, 0x1, -R24 ;  /* 0x000000011f1fc824 */ /* 0x000fe200078e0a18 */
[----:B------:R-:W-:Y:S01]  /*4ca0*/  SHF.R.S32.HI R20, RZ, 0x1f, R20 ;  /* 0x0000001fff147819 */ /* 0x000fe20000011414 */
[----:B------:R-:W-:-:S03]  /*4cb0*/  @!P4 VIADD R30, R30, 0x1 ;  /* 0x000000011e1ec836 */ /* 0x000fc60000000000 */
[----:B------:R-:W-:Y:S02]  /*4cc0*/  ISETP.GE.U32.AND P1, PT, R31, R24, PT ;  /* 0x000000181f00720c */ /* 0x000fe40003f26070 */
[----:B------:R-:W-:-:S04]  /*4cd0*/  LOP3.LUT R24, RZ, R22, RZ, 0x33, !PT ;  /* 0x00000016ff187212 */ /* 0x000fc800078e33ff */
[----:B------:R-:W-:Y:S01]  /*4ce0*/  @P0 VIADD R21, R21, 0x1 ;  /* 0x0000000115150836 */ /* 0x000fe20000000000 */
[----:B------:R-:W-:-:S03]  /*4cf0*/  ISETP.NE.AND P0, PT, R22, RZ, PT ;  /* 0x000000ff1600720c */ /* 0x000fc60003f05270 */
[----:B------:R-:W-:-:S03]  /*4d00*/  @!P3 IMAD.MOV R21, RZ, RZ, -R21 ;  /* 0x000000ffff15b224 */ /* 0x000fc600078e0a15 */
[----:B------:R-:W-:Y:S02]  /*4d10*/  @P1 VIADD R30, R30, 0x1 ;  /* 0x000000011e1e1836 */ /* 0x000fe40000000000 */
[----:B------:R-:W-:Y:S02]  /*4d20*/  SEL R21, R24, R21, !P0 ;  /* 0x0000001518157207 */ /* 0x000fe40004000000 */
[----:B------:R-:W-:-:S03]  /*4d30*/  @!P2 IMAD.MOV R30, RZ, RZ, -R30 ;  /* 0x000000ffff1ea224 */ /* 0x000fc600078e0a1e */
[----:B------:R-:W-:Y:S02]  /*4d40*/  IMAD.MOV R29, RZ, RZ, -R21 ;  /* 0x000000ffff1d7224 */ /* 0x000fe400078e0a15 */
[----:B------:R-:W-:Y:S02]  /*4d50*/  SEL R24, R24, R30, !P0 ;  /* 0x0000001e18187207 */ /* 0x000fe40004000000 */
[----:B------:R-:W-:-:S03]  /*4d60*/  IMAD R29, R22, R29, R26 ;  /* 0x0000001d161d7224 */ /* 0x000fc600078e021a */
[----:B------:R-:W-:Y:S02]  /*4d70*/  IMAD.MOV R30, RZ, RZ, -R24 ;  /* 0x000000ffff1e7224 */ /* 0x000fe400078e0a18 */
[----:B------:R-:W-:Y:S02]  /*4d80*/  ISETP.NE.AND P0, PT, R29, RZ, PT ;  /* 0x000000ff1d00720c */ /* 0x000fe40003f05270 */
[----:B------:R-:W-:Y:S02]  /*4d90*/  IMAD R22, R22, R30, R25 ;  /* 0x0000001e16167224 */ /* 0x000fe400078e0219 */
[----:B------:R-:W-:-:S03]  /*4da0*/  SEL R28, R28, RZ, P0 ;  /* 0x000000ff1c1c7207 */ /* 0x000fc60000000000 */
[----:B------:R-:W-:Y:S02]  /*4db0*/  ISETP.NE.AND P0, PT, R22, RZ, PT ;  /* 0x000000ff1600720c */ /* 0x000fe40003f05270 */
[----:B------:R-:W-:Y:S02]  /*4dc0*/  IADD3 R31, PT, PT, R21, R28, RZ ;  /* 0x0000001c151f7210 */ /* 0x000fe40007ffe0ff */
[----:B------:R-:W-:Y:S02]  /*4dd0*/  SEL R21, R20, RZ, P0 ;  /* 0x000000ff14157207 */ /* 0x000fe40000000000 */
[----:B------:R-:W-:-:S03]  /*4de0*/  SHF.R.S32.HI R22, RZ, 0x1f, R31 ;  /* 0x0000001fff167819 */ /* 0x000fc6000001141f */
        /* <DEDUP_REMOVED lines=34> */
.L_x_124:
[----:B------:R-:W-:Y:S02]  /*5010*/  IMAD R28, R28, -0x21131993, RZ ;  /* 0xdeece66d1c1c7824 */ /* 0x000fe400078e02ff */
[----:B------:R-:W-:-:S04]  /*5020*/  IMAD.WIDE.U32 R22, R29, -0x21131993, R16 ;  /* 0xdeece66d1d167825 */ /* 0x000fc800078e0010 */
[----:B------:R-:W-:Y:S02]  /*5030*/  IMAD R37, R29, 0x5, R28 ;  /* 0x000000051d257824 */ /* 0x000fe400078e021c */
[----:B------:R-:W-:Y:S02]  /*5040*/  IMAD.MOV.U32 R27, RZ, RZ, R20 ;  /* 0x000000ffff1b7224 */ /* 0x000fe400078e0014 */
[----:B------:R-:W-:Y:S01]  /*5050*/  IMAD.IADD R28, R23, 0x1, R37 ;  /* 0x00000001171c7824 */ /* 0x000fe200078e0225 */
[----:B------:R-:W-:Y:S02]  /*5060*/  MOV R23, R21 ;  /* 0x0000001500177202 */ /* 0x000fe40000000f00 */
[----:B------:R-:W-:Y:S02]  /*5070*/  LOP3.LUT R29, R22, R27, RZ, 0xc0, !PT ;  /* 0x0000001b161d7212 */ /* 0x000fe400078ec0ff */
        /* <DEDUP_REMOVED lines=16> */
.L_x_123:
[----:B------:R-:W-:Y:S01]  /*5180*/  IMAD.MOV.U32 R20, RZ, RZ, R22 ;  /* 0x000000ffff147224 */ /* 0x000fe200078e0016 */
[----:B------:R-:W-:Y:S06]  /*5190*/  BRA `(.L_x_121) ;  /* 0x0000000000307947 */ /* 0x000fec0003800000 */
.L_x_122:
        /* <DEDUP_REMOVED lines=12> */
.L_x_121:
        /* <DEDUP_REMOVED lines=17> */
[----:B-1----:R-:W-:-:S06]  /*5370*/  VIADD R22, R27, 0xffffffe ;  /* 0x0ffffffe1b167836 */ /* 0x002fcc0000000000 */
[----:B------:R1:W2:Y:S02]  /*5380*/  F2I.FTZ.U32.TRUNC.NTZ R23, R22 ;  /* 0x0000001600177305 */ /* 0x0002a4000021f000 */
[----:B-1----:R-:W-:Y:S02]  /*5390*/  HFMA2 R22, -RZ, RZ, 0, 0 ;  /* 0x00000000ff167431 */ /* 0x002fe400000001ff */
[----:B--2---:R-:W-:-:S04]  /*53a0*/  IMAD.MOV R31, RZ, RZ, -R23 ;  /* 0x000000ffff1f7224 */ /* 0x004fc800078e0a17 */
[----:B------:R-:W-:-:S04]  /*53b0*/  IMAD R31, R31, R30, RZ ;  /* 0x0000001e1f1f7224 */ /* 0x000fc800078e02ff */
[----:B------:R-:W-:Y:S01]  /*53c0*/  IMAD.HI.U32 R34, R23, R31, R22 ;  /* 0x0000001f17227227 */ /* 0x000fe200078e0016 */
[----:B------:R-:W-:-:S05]  /*53d0*/  IABS R23, R10 ;  /* 0x0000000a00177213 */ /* 0x000fca0000000000 */
[----:B0-----:R-:W-:-:S07]  /*53e0*/  IMAD.MOV R31, RZ, RZ, -R23 ;  /* 0x000000ffff1f7224 */ /* 0x001fce00078e0a17 */
.L_x_128:
        /* <DEDUP_REMOVED lines=23> */
.L_x_127:
[----:B------:R-:W-:Y:S01]  /*5560*/  IMAD.MOV.U32 R21, RZ, RZ, R37 ;  /* 0x000000ffff157224 */ /* 0x000fe200078e0025 */
[----:B------:R-:W-:Y:S06]  /*5570*/  BRA `(.L_x_125) ;  /* 0x0000000000307947 */ /* 0x000fec0003800000 */
.L_x_126:
        /* <DEDUP_REMOVED lines=12> */
.L_x_125:
        /* <DEDUP_REMOVED lines=55> */
.L_x_133:
[----:B------:R-:W-:Y:S01]  /*59b0*/  HFMA2 R21, -RZ, RZ, 0, 0 ;  /* 0x00000000ff157431 */ /* 0x000fe200000001ff */
[----:B------:R-:W0:Y:S01]  /*59c0*/  LDCU.64 UR8, c[0x3][0x38] ;  /* 0x00c00700ff0877ac */ /* 0x000e220008000a00 */
[----:B------:R-:W-:Y:S01]  /*59d0*/  IMAD R0, R0, -0x21131993, RZ ;  /* 0xdeece66d00007824 */ /* 0x000fe200078e02ff */
[----:B------:R-:W-:Y:S01]  /*59e0*/  IABS R2, R14 ;  /* 0x0000000e00027213 */ /* 0x000fe20000000000 */
        /* <DEDUP_REMOVED lines=23> */
.L_x_132:
[----:B------:R-:W-:Y:S01]  /*5b60*/  IMAD.MOV.U32 R14, RZ, RZ, R15 ;  /* 0x000000ffff0e7224 */ /* 0x000fe200078e000f */
[----:B------:R-:W-:Y:S06]  /*5b70*/  BRA `(.L_x_130) ;  /* 0x0000000000307947 */ /* 0x000fec0003800000 */
.L_x_131:
        /* <DEDUP_REMOVED lines=12> */
.L_x_130:
[----:B------:R-:W-:Y:S02]  /*5c40*/  UMOV UR8, 0xa0 ;  /* 0x000000a000087882 */ /* 0x000fe40000000000 */
[----:B------:R-:W-:-:S04]  /*5c50*/  LEA R14, R14, UR8, 0x2 ;  /* 0x000000080e0e7c11 */ /* 0x000fc8000f8e10ff */
[----:B------:R2:W3:Y:S01]  /*5c60*/  LDC R0, c[0x3][R14] ;  /* 0x00c000000e007b82 */ /* 0x0004e20000000800 */
[----:B------:R-:W-:Y:S05]  /*5c70*/  BRA `(.L_x_134) ;  /* 0x0000000000fc7947 */ /* 0x000fea0003800000 */
.L_x_129:
        /* <DEDUP_REMOVED lines=14> */
[----:B-1----:R-:W-:-:S06]  /*5d60*/  IADD3 R17, PT, PT, R15, 0xffffffe, RZ ;  /* 0x0ffffffe0f117810 */ /* 0x002fcc0007ffe0ff */
[----:B------:R-:W1:Y:S02]  /*5d70*/  F2I.FTZ.U32.TRUNC.NTZ R17, R17 ;  /* 0x0000001100117305 */ /* 0x000e64000021f000 */
[----:B-1----:R-:W-:-:S04]  /*5d80*/  IMAD.MOV R21, RZ, RZ, -R17 ;  /* 0x000000ffff157224 */ /* 0x002fc800078e0a11 */
[----:B------:R-:W-:-:S04]  /*5d90*/  IMAD R21, R21, R2, RZ ;  /* 0x0000000215157224 */ /* 0x000fc800078e02ff */
[----:B0-----:R-:W-:-:S07]  /*5da0*/  IMAD.HI.U32 R16, R17, R21, R16 ;  /* 0x0000001511107227 */ /* 0x001fce00078e0010 */
.L_x_138:
        /* <DEDUP_REMOVED lines=27> */
.L_x_137:
[----:B------:R-:W-:Y:S01]  /*5f60*/  MOV R14, R15 ;  /* 0x0000000f000e7202 */ /* 0x000fe20000000f00 */
[----:B------:R-:W-:Y:S06]  /*5f70*/  BRA `(.L_x_135) ;  /* 0x0000000000307947 */ /* 0x000fec0003800000 */
.L_x_136:
        /* <DEDUP_REMOVED lines=12> */
.L_x_135:
[----:B------:R-:W-:Y:S02]  /*6040*/  UMOV UR8, 0x50 ;  /* 0x0000005000087882 */ /* 0x000fe40000000000 */
[----:B------:R-:W-:-:S04]  /*6050*/  LEA R14, R14, UR8, 0x2 ;  /* 0x000000080e0e7c11 */ /* 0x000fc8000f8e10ff */
[----:B------:R0:W1:Y:S03]  /*6060*/  LDC R0, c[0x3][R14] ;  /* 0x00c000000e007b82 */ /* 0x0000660000000800 */
.L_x_134:
[----:B0-2---:R-:W0:Y:S02]  /*6070*/  LDC.64 R14, c[0x0][0x398] ;  /* 0x0000e600ff0e7b82 */ /* 0x005e240000000a00 */
[----:B0-----:R-:W1:Y:S02]  /*6080*/  LDG.E R15, desc[UR16][R14.64+0xc] ;  /* 0x00000c100e0f7981 */ /* 0x001e64000c1e1900 */
[----:B-1-3--:R-:W-:-:S13]  /*6090*/  ISETP.NE.AND P0, PT, R0, R15, PT ;  /* 0x0000000f0000720c */ /* 0x00afda0003f05270 */
[----:B------:R-:W-:Y:S05]  /*60a0*/  @P0 BREAK.RELIABLE B2 ;  /* 0x0000000000020942 */ /* 0x000fea0003800100 */
[----:B------:R-:W-:Y:S05]  /*60b0*/  @P0 BRA `(.L_x_105) ;  /* 0x0000000000400947 */ /* 0x000fea0003800000 */
.L_x_120:
[----:B------:R-:W-:Y:S05]  /*60c0*/  BSYNC.RELIABLE B2 ;  /* 0x0000000000027941 */ /* 0x000fea0003800100 */
.L_x_118:
        /* <DEDUP_REMOVED lines=15> */
.L_x_105:
[----:B------:R-:W-:Y:S05]  /*61c0*/  BSYNC.RECONVERGENT B1 ;  /* 0x0000000000017941 */ /* 0x000fea0003800200 */
.L_x_104:
[----:B------:R-:W-:Y:S02]  /*61d0*/  IMAD.MOV.U32 R13, RZ, RZ, RZ ;  /* 0x000000ffff0d7224 */ /* 0x000fe400078e00ff */
[C---:B0-----:R-:W-:Y:S01]  /*61e0*/  IMAD.WIDE.U32 R14, R9.reuse, 0x5, R12 ;  /* 0x00000005090e7825 */ /* 0x041fe200078e000c */
        /* <DEDUP_REMOVED lines=8> */
.L_x_100:
[----:B------:R-:W-:Y:S05]  /*6270*/  BSYNC B0 ;  /* 0x0000000000007941 */ /* 0x000fea0003800000 */
.L_x_99:
        /* <DEDUP_REMOVED lines=10> */
.L_x_180:
        /* <DEDUP_REMOVED lines=37> */
[----:B------:R-:W-:Y:S01]  /*6570*/  @P0 IMAD.IADD R16, R16, 0x1, -R10 ;  /* 0x0000000110100824 */ /* 0x000fe200078e0a0a */
[----:B------:R-:W-:Y:S01]  /*6580*/  @!P1 LOP3.LUT R16, RZ, R10, RZ, 0x33, !PT ;  /* 0x0000000aff109212 */ /* 0x000fe200078e33ff */
[----:B------:R-:W-:Y:S06]  /*6590*/  BRA `(.L_x_144) ;  /* 0x0000000000107947 */ /* 0x000fec0003800000 */
.L_x_143:
[----:B------:R-:W-:-:S07]  /*65a0*/  MOV R8, 0x65c0 ;  /* 0x000065c000087802 */ /* 0x000fce0000000f00 */
[----:B0-----:R-:W-:Y:S05]  /*65b0*/  CALL.REL.NOINC `($__internal_1_$__cuda_sm20_rem_u64) ;  /* 0x0000007800f07944 */ /* 0x001fea0003c00000 */
[----:B------:R-:W-:Y:S01]  /*65c0*/  MOV R16, R0 ;  /* 0x0000000000107202 */ /* 0x000fe20000000f00 */
[----:B------:R-:W-:-:S07]  /*65d0*/  IMAD.MOV.U32 R17, RZ, RZ, R15 ;  /* 0x000000ffff117224 */ /* 0x000fce00078e000f */
.L_x_144:
[----:B------:R-:W-:Y:S05]  /*65e0*/  BSYNC.RECONVERGENT B1 ;  /* 0x0000000000017941 */ /* 0x000fea0003800200 */
.L_x_142:
        /* <DEDUP_REMOVED lines=40> */
[----:B------:R-:W-:-:S04]  /*6870*/  IMAD R25, R13, 0x5, R2 ;  /* 0x000000050d197824 */ /* 0x000fc800078e0202 */
[----:B------:R-:W-:Y:S01]  /*6880*/  IMAD.IADD R2, R19, 0x1, R25 ;  /* 0x0000000113027824 */ /* 0x000fe200078e0219 */
[----:B------:R-:W-:-:S04]  /*6890*/  LOP3.LUT R25, R18, R27, RZ, 0xc0, !PT ;  /* 0x0000001b12197212 */ /* 0x000fc800078ec0ff */
[----:B------:R-:W-:Y:S01]  /*68a0*/  LOP3.LUT R2, R2, R23, RZ, 0xc0, !PT ;  /* 0x0000001702027212 */ /* 0x000fe200078ec0ff */
        /* <DEDUP_REMOVED lines=13> */
[----:B------:R-:W-:-:S05]  /*6980*/  IMAD R33, R31, 0x5, R26 ;  /* 0x000000051f217824 */ /* 0x000fca00078e021a */
[----:B------:R-:W-:-:S04]  /*6990*/  IADD3 R26, PT, PT, R19, R33, RZ ;  /* 0x00000021131a7210 */ /* 0x000fc80007ffe0ff */
        /* <DEDUP_REMOVED lines=59> */
.L_x_153:
[----:B------:R-:W-:Y:S02]  /*6d50*/  IMAD R24, R24, -0x21131993, RZ ;  /* 0xdeece66d18187824 */ /* 0x000fe400078e02ff */
[----:B------:R-:W-:-:S04]  /*6d60*/  IMAD.WIDE.U32 R22, R25, -0x21131993, R16 ;  /* 0xdeece66d19167825 */ /* 0x000fc800078e0010 */
[----:B------:R-:W-:Y:S02]  /*6d70*/  IMAD R25, R25, 0x5, R24 ;  /* 0x0000000519197824 */ /* 0x000fe400078e0218 */
[----:B------:R-:W-:-:S03]  /*6d80*/  IMAD.MOV.U32 R27, RZ, RZ, R20 ;  /* 0x000000ffff1b7224 */ /* 0x000fc600078e0014 */
[----:B------:R-:W-:Y:S01]  /*6d90*/  IADD3 R24, PT, PT, R23, R25, RZ ;  /* 0x0000001917187210 */ /* 0x000fe20007ffe0ff */
        /* <DEDUP_REMOVED lines=18> */
.L_x_152:
[----:B------:R-:W-:Y:S01]  /*6ec0*/  IMAD.MOV.U32 R20, RZ, RZ, R35 ;  /* 0x000000ffff147224 */ /* 0x000fe200078e0023 */
[----:B------:R-:W-:Y:S06]  /*6ed0*/  BRA `(.L_x_150) ;  /* 0x0000000000307947 */ /* 0x000fec0003800000 */
.L_x_151:
        /* <DEDUP_REMOVED lines=12> */
.L_x_150:
[----:B------:R-:W-:Y:S02]  /*6fa0*/  UMOV UR8, 0xa0 ;  /* 0x000000a000087882 */ /* 0x000fe40000000000 */
[----:B------:R-:W-:-:S04]  /*6fb0*/  LEA R20, R20, UR8, 0x2 ;  /* 0x0000000814147c11 */ /* 0x000fc8000f8e10ff */
[----:B------:R2:W3:Y:S01]  /*6fc0*/  LDC R22, c[0x3][R20] ;  /* 0x00c0000014167b82 */ /* 0x0004e20000000800 */
[----:B------:R-:W-:Y:S05]  /*6fd0*/  BRA `(.L_x_154) ;  /* 0x0000000000fc7947 */ /* 0x000fea0003800000 */
.L_x_149:
        /* <DEDUP_REMOVED lines=19> */
[----:B0-----:R-:W-:Y:S01]  /*7110*/  IMAD.MOV.U32 R22, RZ, RZ, RZ ;  /* 0x000000ffff167224 */ /* 0x001fe200078e00ff */
[----:B-1----:R-:W-:-:S05]  /*7120*/  IADD3 R29, PT, PT, RZ, -R23, RZ ;  /* 0x80000017ff1d7210 */ /* 0x002fca0007ffe0ff */
[----:B------:R-:W-:-:S04]  /*7130*/  IMAD R29, R29, R26, RZ ;  /* 0x0000001a1d1d7224 */ /* 0x000fc800078e02ff */
[----:B--2---:R-:W-:-:S07]  /*7140*/  IMAD.HI.U32 R29, R23, R29, R22 ;  /* 0x0000001d171d7227 */ /* 0x004fce00078e0016 */
.L_x_158:
        /* <DEDUP_REMOVED lines=23> */
.L_x_157:
[----:B------:R-:W-:Y:S01]  /*72c0*/  IMAD.MOV.U32 R20, RZ, RZ, R35 ;  /* 0x000000ffff147224 */ /* 0x000fe200078e0023 */
[----:B------:R-:W-:Y:S06]  /*72d0*/  BRA `(.L_x_155) ;  /* 0x0000000000307947 */ /* 0x000fec0003800000 */
.L_x_156:
[----:B------:R-:W-:Y:S02]  /*72e0*/  IMAD R24, R24, -0x21131993, RZ ;  /* 0xdeece66d18187824 */ /* 0x000fe400078e02ff */
[----:B------:R-:W-:-:S04]  /*72f0*/  IMAD.WIDE.U32 R20, R25, -0x21131993, R16 ;  /* 0xdeece66d19147825 */ /* 0x000fc800078e0010 */
[----:B------:R-:W-:Y:S01]  /*7300*/  IMAD R25, R25, 0x5, R24 ;  /* 0x0000000519197824 */ /* 0x000fe200078e0218 */
[----:B------:R-:W-:-:S04]  /*7310*/  LOP3.LUT R20, R20, R27, RZ, 0xc0, !PT ;  /* 0x0000001b14147212 */ /* 0x000fc800078ec0ff */
[----:B------:R-:W-:-:S04]  /*7320*/  IADD3 R22, PT, PT, R21, R25, RZ ;  /* 0x0000001915167210 */ /* 0x000fc80007ffe0ff */
[----:B------:R-:W-:-:S04]  /*7330*/  LOP3.LUT R21, R22, R23, RZ, 0xc0, !PT ;  /* 0x0000001716157212 */ /* 0x000fc800078ec0ff */
[----:B------:R-:W-:-:S04]  /*7340*/  SHF.L.U64.HI R21, R20, 0xf, R21 ;  /* 0x0000000f14157819 */ /* 0x000fc80000010215 */
[----:B------:R-:W-:Y:S01]  /*7350*/  SHF.R.S32.HI R25, RZ, 0x1f, R21 ;  /* 0x0000001fff197819 */ /* 0x000fe20000011415 */
[----:B------:R-:W-:-:S04]  /*7360*/  IMAD.WIDE.U32 R20, R21, R32, RZ ;  /* 0x0000002015147225 */ /* 0x000fc800078e00ff */
[----:B------:R-:W-:-:S04]  /*7370*/  IMAD R25, R25, R32, RZ ;  /* 0x0000002019197224 */ /* 0x000fc800078e02ff */
[----:B------:R-:W-:-:S05]  /*7380*/  IMAD.IADD R21, R21, 0x1, R25 ;  /* 0x0000000115157824 */ /* 0x000fca00078e0219 */
[----:B------:R-:W-:-:S07]  /*7390*/  SHF.R.U64 R20, R20, 0x1f, R21 ;  /* 0x0000001f14147819 */ /* 0x000fce0000001215 */
.L_x_155:
[----:B------:R-:W-:Y:S02]  /*73a0*/  UMOV UR8, 0x50 ;  /* 0x0000005000087882 */ /* 0x000fe40000000000 */
[----:B------:R-:W-:-:S04]  /*73b0*/  LEA R20, R20, UR8, 0x2 ;  /* 0x0000000814147c11 */ /* 0x000fc8000f8e10ff */
[----:B------:R0:W1:Y:S03]  /*73c0*/  LDC R22, c[0x3][R20] ;  /* 0x00c0000014167b82 */ /* 0x0000660000000800 */
.L_x_154:
[----:B0-2---:R-:W0:Y:S02]  /*73d0*/  LDC.64 R20, c[0x0][0x390] ;  /* 0x0000e400ff147b82 */ /* 0x005e240000000a00 */
[----:B0-----:R-:W1:Y:S02]  /*73e0*/  LDG.E R21, desc[UR16][R20.64+0xc] ;  /* 0x00000c1014157981 */ /* 0x001e64000c1e1900 */
[----:B-1-3--:R-:W-:-:S04]  /*73f0*/  ISETP.NE.AND P0, PT, R22, R21, PT ;  /* 0x000000151600720c */ /* 0x00afc80003f05270 */
[----:B------:R-:W-:-:S09]  /*7400*/  SEL R22, RZ, 0x1, P0 ;  /* 0x00000001ff167807 */ /* 0x000fd20000000000 */
.L_x_148:
[----:B------:R-:W-:Y:S05]  /*7410*/  BSYNC.RECONVERGENT B2 ;  /* 0x0000000000027941 */ /* 0x000fea0003800200 */
.L_x_147:
        /* <DEDUP_REMOVED lines=10> */
.L_x_160:
        /* <DEDUP_REMOVED lines=18> */
[----:B------:R-:W-:Y:S02]  /*75e0*/  IMAD.MOV R20, RZ, RZ, -R21 ;  /* 0x000000ffff147224 */ /* 0x000fe400078e0a15 */
[----:B------:R-:W-:Y:S02]  /*75f0*/  IMAD.MOV.U32 R31, RZ, RZ, R32 ;  /* 0x000000ffff1f7224 */ /* 0x000fe400078e0020 */
[----:B------:R-:W-:Y:S01]  /*7600*/  IMAD R29, R24, R20, R29 ;  /* 0x00000014181d7224 */ /* 0x000fe200078e021d */
[----:B------:R-:W-:Y:S01]  /*7610*/  LOP3.LUT R20, R25, R22, RZ, 0x3c, !PT ;  /* 0x0000001619147212 */ /* 0x000fe200078e3cff */
[----:B------:R-:W-:-:S03]  /*7620*/  IMAD.HI.U32 R30, R28, R31, RZ ;  /* 0x0000001f1c1e7227 */ /* 0x000fc600078e00ff */
[----:B------:R-:W-:Y:S01]  /*7630*/  ISETP.GT.U32.AND P2, PT, R24, R29, PT ;  /* 0x0000001d1800720c */ /* 0x000fe20003f44070 */
[----:B------:R-:W-:-:S04]  /*7640*/  IMAD.MOV R28, RZ, RZ, -R30 ;  /* 0x000000ffff1c7224 */ /* 0x000fc800078e0a1e */
[----:B------:R-:W-:Y:S01]  /*7650*/  IMAD R31, R24, R28, R31 ;  /* 0x0000001c181f7224 */ /* 0x000fe200078e021f */
[----:B------:R-:W-:-:S04]  /*7660*/  LOP3.LUT R28, R26, R22, RZ, 0x3c, !PT ;  /* 0x000000161a1c7212 */ /* 0x000fc800078e3cff */
[----:B------:R-:W-:Y:S02]  /*7670*/  ISETP.GT.U32.AND P4, PT, R24, R31, PT ;  /* 0x0000001f1800720c */ /* 0x000fe40003f84070 */
[----:B------:R-:W-:Y:S01]  /*7680*/  ISETP.GE.AND P3, PT, R28, RZ, PT ;  /* 0x000000ff1c00720c */ /* 0x000fe20003f66270 */
[----:B------:R-:W-:Y:S01]  /*7690*/  @!P2 IMAD.IADD R29, R29, 0x1, -R24 ;  /* 0x000000011d1da824 */ /* 0x000fe200078e0a18 */
[----:B------:R-:W-:Y:S02]  /*76a0*/  @!P2 IADD3 R21, PT, PT, R21, 0x1, RZ ;  /* 0x000000011515a810 */ /* 0x000fe40007ffe0ff */
[----:B------:R-:W-:Y:S02]  /*76b0*/  ISETP.GE.AND P2, PT, R20, RZ, PT ;  /* 0x000000ff1400720c */ /* 0x000fe40003f46270 */
[----:B------:R-:W-:Y:S02]  /*76c0*/  ISETP.GE.U32.AND P0, PT, R29, R24, PT ;  /* 0x000000181d00720c */ /* 0x000fe40003f06070 */
[----:B------:R-:W-:-:S02]  /*76d0*/  SHF.R.S32.HI R28, RZ, 0x1f, R28 ;  /* 0x0000001fff1c7819 */ /* 0x000fc4000001141c */
[----:B------:R-:W-:Y:S01]  /*76e0*/  SHF.R.S32.HI R20, RZ, 0x1f, R20 ;  /* 0x0000001fff147819 */ /* 0x000fe20000011414 */
[----:B------:R-:W-:Y:S02]  /*76f0*/  @!P4 IMAD.IADD R31, R31, 0x1, -R24 ;  /* 0x000000011f1fc824 */ /* 0x000fe400078e0a18 */
[----:B------:R-:W-:-:S03]  /*7700*/  @!P4 VIADD R30, R30, 0x1 ;  /* 0x000000011e1ec836 */ /* 0x000fc60000000000 */
[----:B------:R-:W-:Y:S02]  /*7710*/  ISETP.GE.U32.AND P1, PT, R31, R24, PT ;  /* 0x000000181f00720c */ /* 0x000fe40003f26070 */
[----:B------:R-:W-:Y:S01]  /*7720*/  LOP3.LUT R24, RZ, R22, RZ, 0x33, !PT ;  /* 0x00000016ff187212 */ /* 0x000fe200078e33ff */
[----:B------:R-:W-:Y:S01]  /*7730*/  @P0 VIADD R21, R21, 0x1 ;  /* 0x0000000115150836 */ /* 0x000fe20000000000 */
[----:B------:R-:W-:-:S03]  /*7740*/  ISETP.NE.AND P0, PT, R22, RZ, PT ;  /* 0x000000ff1600720c */ /* 0x000fc60003f05270 */
[----:B------:R-:W-:-:S05]  /*7750*/  @!P3 IMAD.MOV R21, RZ, RZ, -R21 ;  /* 0x000000ffff15b224 */ /* 0x000fca00078e0a15 */
[----:B------:R-:W-:Y:S01]  /*7760*/  SEL R21, R24, R21, !P0 ;  /* 0x0000001518157207 */ /* 0x000fe20004000000 */
[----:B------:R-:W-:-:S04]  /*7770*/  @P1 VIADD R30, R30, 0x1 ;  /* 0x000000011e1e1836 */ /* 0x000fc80000000000 */
[----:B------:R-:W-:Y:S02]  /*7780*/  @!P2 IMAD.MOV R30, RZ, RZ, -R30 ;  /* 0x000000ffff1ea224 */ /* 0x000fe400078e0a1e */
[----:B------:R-:W-:-:S03]  /*7790*/  IMAD.MOV R29, RZ, RZ, -R21 ;  /* 0x000000ffff1d7224 */ /* 0x000fc600078e0a15 */
[----:B------:R-:W-:Y:S01]  /*77a0*/  SEL R24, R24, R30, !P0 ;  /* 0x0000001e18187207 */ /* 0x000fe20004000000 */
[----:B------:R-:W-:-:S04]  /*77b0*/  IMAD R29, R22, R29, R26 ;  /* 0x0000001d161d7224 */ /* 0x000fc800078e021a */
[----:B------:R-:W-:Y:S01]  /*77c0*/  IMAD.MOV R30, RZ, RZ, -R24 ;  /* 0x000000ffff1e7224 */ /* 0x000fe200078e0a18 */
[----:B------:R-:W-:-:S03]  /*77d0*/  ISETP.NE.AND P0, PT, R29, RZ, PT ;  /* 0x000000ff1d00720c */ /* 0x000fc60003f05270 */
[----:B------:R-:W-:Y:S01]  /*77e0*/  IMAD R22, R22, R30, R25 ;  /* 0x0000001e16167224 */ /* 0x000fe200078e0219 */
[----:B------:R-:W-:-:S04]  /*77f0*/  SEL R28, R28, RZ, P0 ;  /* 0x000000ff1c1c7207 */ /* 0x000fc80000000000 */
[----:B------:R-:W-:Y:S01]  /*7800*/  ISETP.NE.AND P0, PT, R22, RZ, PT ;  /* 0x000000ff1600720c */ /* 0x000fe20003f05270 */
[----:B------:R-:W-:-:S03]  /*7810*/  IMAD.IADD R31, R21, 0x1, R28 ;  /* 0x00000001151f7824 */ /* 0x000fc600078e021c */
        /* <DEDUP_REMOVED lines=12> */
[----:B------:R-:W-:-:S05]  /*78e0*/  IMAD.WIDE.U32 R20, R24, UR10, R20 ;  /* 0x0000000a18147c25 */ /* 0x000fca000f8e0014 */
[----:B------:R-:W-:Y:S02]  /*78f0*/  IADD3 R28, PT, PT, R21, R33, RZ ;  /* 0x00000021151c7210 */ /* 0x000fe40007ffe0ff */
[----:B------:R-:W-:Y:S01]  /*7900*/  LOP3.LUT R29, R27, 0xdeece66d, R20, 0x60, !PT ;  /* 0xdeece66d1b1d7812 */ /* 0x000fe200078e6014 */
[----:B------:R-:W-:Y:S01]  /*7910*/  IMAD.MOV.U32 R20, RZ, RZ, RZ ;  /* 0x000000ffff147224 */ /* 0x000fe200078e00ff */
        /* <DEDUP_REMOVED lines=20> */
.L_x_165:
        /* <DEDUP_REMOVED lines=23> */
.L_x_164:
[----:B------:R-:W-:Y:S01]  /*7bd0*/  IMAD.MOV.U32 R20, RZ, RZ, R22 ;  /* 0x000000ffff147224 */ /* 0x000fe200078e0016 */
[----:B------:R-:W-:Y:S06]  /*7be0*/  BRA `(.L_x_162) ;  /* 0x0000000000307947 */ /* 0x000fec0003800000 */
.L_x_163:
        /* <DEDUP_REMOVED lines=12> */
.L_x_162:
        /* <DEDUP_REMOVED lines=19> */
[----:B-1----:R-:W-:Y:S02]  /*7de0*/  IMAD.MOV.U32 R22, RZ, RZ, RZ ;  /* 0x000000ffff167224 */ /* 0x002fe400078e00ff */
[----:B--2---:R-:W-:-:S04]  /*7df0*/  IMAD.MOV R31, RZ, RZ, -R23 ;  /* 0x000000ffff1f7224 */ /* 0x004fc800078e0a17 */
[----:B------:R-:W-:-:S04]  /*7e00*/  IMAD R31, R31, R30, RZ ;  /* 0x0000001e1f1f7224 */ /* 0x000fc800078e02ff */
[----:B------:R-:W-:Y:S01]  /*7e10*/  IMAD.HI.U32 R34, R23, R31, R22 ;  /* 0x0000001f17227227 */ /* 0x000fe200078e0016 */
[----:B------:R-:W-:-:S05]  /*7e20*/  IABS R23, R10 ;  /* 0x0000000a00177213 */ /* 0x000fca0000000000 */
[----:B0-----:R-:W-:-:S07]  /*7e30*/  IMAD.MOV R31, RZ, RZ, -R23 ;  /* 0x000000ffff1f7224 */ /* 0x001fce00078e0a17 */
.L_x_169:
        /* <DEDUP_REMOVED lines=23> */
.L_x_168:
[----:B------:R-:W-:Y:S01]  /*7fb0*/  IMAD.MOV.U32 R21, RZ, RZ, R37 ;  /* 0x000000ffff157224 */ /* 0x000fe200078e0025 */
[----:B------:R-:W-:Y:S06]  /*7fc0*/  BRA `(.L_x_166) ;  /* 0x0000000000307947 */ /* 0x000fec0003800000 */
.L_x_167:
        /* <DEDUP_REMOVED lines=12> */
.L_x_166:
        /* <DEDUP_REMOVED lines=16> */
[----:B------:R-:W-:Y:S02]  /*8190*/  IADD3 R13, PT, PT, R25, R33, RZ ;  /* 0x00000021190d7210 */ /* 0x000fe40007ffe0ff */
[----:B------:R-:W-:Y:S02]  /*81a0*/  LOP3.LUT R24, R15, R28, R24, 0x96, !PT ;  /* 0x0000001c0f187212 */ /* 0x000fe400078e9618 */
        /* <DEDUP_REMOVED lines=37> */
.L_x_174:
        /* <DEDUP_REMOVED lines=8> */
[----:B0-----:R-:W-:-:S04]  /*8480*/  LOP3.LUT R13, R20, UR8, RZ, 0xc0, !PT ;  /* 0x00000008140d7c12 */ /* 0x001fc8000f8ec0ff */
[----:B------:R-:W-:Y:S02]  /*8490*/  LOP3.LUT R0, R0, UR9, RZ, 0xc0, !PT ;  /* 0x0000000900007c12 */ /* 0x000fe4000f8ec0ff */
[----:B------:R-:W-:Y:S02]  /*84a0*/  IADD3 R20, PT, PT, RZ, -R2, RZ ;  /* 0x80000002ff147210 */ /* 0x000fe40007ffe0ff */
        /* <DEDUP_REMOVED lines=16> */
.L_x_173:
[----:B------:R-:W-:Y:S01]  /*85b0*/  IMAD.MOV.U32 R14, RZ, RZ, R15 ;  /* 0x000000ffff0e7224 */ /* 0x000fe200078e000f */
[----:B------:R-:W-:Y:S06]  /*85c0*/  BRA `(.L_x_171) ;  /* 0x0000000000307947 */ /* 0x000fec0003800000 */
.L_x_172:
        /* <DEDUP_REMOVED lines=12> */
.L_x_171:
[----:B------:R-:W-:Y:S02]  /*8690*/  UMOV UR8, 0xa0 ;  /* 0x000000a000087882 */ /* 0x000fe40000000000 */
[----:B------:R-:W-:-:S04]  /*86a0*/  LEA R14, R14, UR8, 0x2 ;  /* 0x000000080e0e7c11 */ /* 0x000fc8000f8e10ff */
[----:B------:R2:W3:Y:S01]  /*86b0*/  LDC R0, c[0x3][R14] ;  /* 0x00c000000e007b82 */ /* 0x0004e20000000800 */
[----:B------:R-:W-:Y:S05]  /*86c0*/  BRA `(.L_x_175) ;  /* 0x0000000000fc7947 */ /* 0x000fea0003800000 */
.L_x_170:
        /* <DEDUP_REMOVED lines=19> */
.L_x_179:
        /* <DEDUP_REMOVED lines=27> */
.L_x_178:
[----:B------:R-:W-:Y:S01]  /*89b0*/  IMAD.MOV.U32 R14, RZ, RZ, R15 ;  /* 0x000000ffff0e7224 */ /* 0x000fe200078e000f */
[----:B------:R-:W-:Y:S06]  /*89c0*/  BRA `(.L_x_176) ;  /* 0x0000000000307947 */ /* 0x000fec0003800000 */
.L_x_177:
        /* <DEDUP_REMOVED lines=12> */
.L_x_176:
[----:B------:R-:W-:Y:S02]  /*8a90*/  UMOV UR8, 0x50 ;  /* 0x0000005000087882 */ /* 0x000fe40000000000 */
[----:B------:R-:W-:-:S04]  /*8aa0*/  LEA R14, R14, UR8, 0x2 ;  /* 0x000000080e0e7c11 */ /* 0x000fc8000f8e10ff */
[----:B------:R0:W1:Y:S03]  /*8ab0*/  LDC R0, c[0x3][R14] ;  /* 0x00c000000e007b82 */ /* 0x0000660000000800 */
.L_x_175:
[----:B0-2---:R-:W0:Y:S02]  /*8ac0*/  LDC.64 R14, c[0x0][0x398] ;  /* 0x0000e600ff0e7b82 */ /* 0x005e240000000a00 */
[----:B0-----:R-:W1:Y:S02]  /*8ad0*/  LDG.E R15, desc[UR16][R14.64+0xc] ;  /* 0x00000c100e0f7981 */ /* 0x001e64000c1e1900 */
[----:B-1-3--:R-:W-:-:S13]  /*8ae0*/  ISETP.NE.AND P0, PT, R0, R15, PT ;  /* 0x0000000f0000720c */ /* 0x00afda0003f05270 */
[----:B------:R-:W-:Y:S05]  /*8af0*/  @P0 BREAK.RELIABLE B2 ;  /* 0x0000000000020942 */ /* 0x000fea0003800100 */
[----:B------:R-:W-:Y:S05]  /*8b00*/  @P0 BRA `(.L_x_146) ;  /* 0x0000000000400947 */ /* 0x000fea0003800000 */
.L_x_161:
[----:B------:R-:W-:Y:S05]  /*8b10*/  BSYNC.RELIABLE B2 ;  /* 0x0000000000027941 */ /* 0x000fea0003800100 */
.L_x_159:
        /* <DEDUP_REMOVED lines=15> */
.L_x_146:
[----:B------:R-:W-:Y:S05]  /*8c10*/  BSYNC.RECONVERGENT B1 ;  /* 0x0000000000017941 */ /* 0x000fea0003800200 */
.L_x_145:
        /* <DEDUP_REMOVED lines=10> */
.L_x_141:
[----:B------:R-:W-:Y:S05]  /*8cc0*/  BSYNC B0 ;  /* 0x0000000000007941 */ /* 0x000fea0003800000 */
.L_x_140:
[----:B------:R-:W-:-:S13]  /*8cd0*/  ISETP.NE.AND P0, PT, R6, 0x3, PT ;  /* 0x000000030600780c */ /* 0x000fda0003f05270 */
[----:B------:R-:W-:Y:S05]  /*8ce0*/  @!P0 EXIT ;  /* 0x000000000000894d */ /* 0x000fea0003800000 */
[----:B------:R-:W2:Y:S01]  /*8cf0*/  LDL R12, [R1+0xc] ;  /* 0x00000c00010c7983 */ /* 0x000ea20000100800 */
[----:B------:R-:W-:Y:S01]  /*8d00*/  BSSY B0, `(.L_x_181) ;  /* 0x00002a1000007945 */ /* 0x000fe20003800000 */
[----:B--2---:R-:W-:-:S13]  /*8d10*/  ISETP.GT.U32.AND P0, PT, R12, 0xfffffff, PT ;  /* 0x0fffffff0c00780c */ /* 0x004fda0003f04070 */
[----:B------:R-:W-:Y:S05]  /*8d20*/  @P0 BRA `(.L_x_182) ;  /* 0x0000002800780947 */ /* 0x000fea0003800000 */
[----:B------:R-:W-:Y:S02]  /*8d30*/  IMAD.MOV.U32 R2, RZ, RZ, R12 ;  /* 0x000000ffff027224 */ /* 0x000fe400078e000c */
[----:B------:R-:W-:Y:S02]  /*8d40*/  IMAD.MOV.U32 R15, RZ, RZ, RZ ;  /* 0x000000ffff0f7224 */ /* 0x000fe400078e00ff */
[----:B------:R-:W-:Y:S02]  /*8d50*/  IMAD.MOV.U32 R9, RZ, RZ, RZ ;  /* 0x000000ffff097224 */ /* 0x000fe400078e00ff */
[----:B------:R-:W-:-:S07]  /*8d60*/  IMAD.MOV.U32 R11, RZ, RZ, RZ ;  /* 0x000000ffff0b7224 */ /* 0x000fce00078e00ff */
.L_x_221:
        /* <DEDUP_REMOVED lines=13> */
[----:B------:R-:W-:-:S05]  /*8e40*/  IMAD R13, R0, UR11, R13 ;  /* 0x0000000b000d7c24 */ /* 0x000fca000f8e020d */
[----:B------:R-:W-:-:S04]  /*8e50*/  IADD3 R13, PT, PT, R15, R13, RZ ;  /* 0x0000000d0f0d7210 */ /* 0x000fc80007ffe0ff */
        /* <DEDUP_REMOVED lines=25> */
.L_x_184:
[----:B------:R-:W-:-:S07]  /*8ff0*/  MOV R8, 0x9010 ;  /* 0x0000901000087802 */ /* 0x000fce0000000f00 */
[----:B0-----:R-:W-:Y:S05]  /*9000*/  CALL.REL.NOINC `($__internal_1_$__cuda_sm20_rem_u64) ;  /* 0x00000050005c7944 */ /* 0x001fea0003c00000 */
[----:B------:R-:W-:Y:S02]  /*9010*/  IMAD.MOV.U32 R16, RZ, RZ, R0 ;  /* 0x000000ffff107224 */ /* 0x000fe400078e0000 */
[----:B------:R-:W-:-:S07]  /*9020*/  IMAD.MOV.U32 R17, RZ, RZ, R15 ;  /* 0x000000ffff117224 */ /* 0x000fce00078e000f */
.L_x_185:
[----:B------:R-:W-:Y:S05]  /*9030*/  BSYNC.RECONVERGENT B1 ;  /* 0x0000000000017941 */ /* 0x000fea0003800200 */
.L_x_183:
        /* <DEDUP_REMOVED lines=14> */
[----:B------:R-:W-:Y:S01]  /*9120*/  MOV R27, UR22 ;  /* 0x00000016001b7c02 */ /* 0x000fe20008000f00 */
[----:B------:R-:W-:Y:S01]  /*9130*/  IMAD.MOV.U32 R16, RZ, RZ, 0xb ;  /* 0x0000000bff107424 */ /* 0x000fe200078e00ff */
[----:B------:R-:W-:Y:S01]  /*9140*/  IADD3.X R13, PT, PT, R13, ~UR9, RZ, P0, !PT ;  /* 0x800000090d0d7c10 */ /* 0x000fe200087fe4ff */
[----:B------:R-:W-:Y:S01]  /*9150*/  IMAD.MOV.U32 R17, RZ, RZ, 0x0 ;  /* 0x00000000ff117424 */ /* 0x000fe200078e00ff */
[----:B------:R-:W-:Y:S03]  /*9160*/  BSSY.RECONVERGENT B2, `(.L_x_188) ;  /* 0x00000d0000027945 */ /* 0x000fe60003800200 */
        /* <DEDUP_REMOVED lines=53> */
[----:B------:R-:W-:Y:S01]  /*94c0*/  IMAD.IADD R25, R25, 0x1, R31 ;  /* 0x0000000119197824 */ /* 0x000fe200078e021f */
[----:B------:R-:W-:Y:S02]  /*94d0*/  IADD3 R26, PT, PT, R19, R33, RZ ;  /* 0x00000021131a7210 */ /* 0x000fe40007ffe0ff */
[----:B------:R-:W-:Y:S02]  /*94e0*/  LOP3.LUT R19, R15, 0xdeece66d, RZ, 0x3c, !PT ;  /* 0xdeece66d0f137812 */ /* 0x000fe400078e3cff */
        /* <DEDUP_REMOVED lines=43> */
.L_x_194:
        /* <DEDUP_REMOVED lines=23> */
.L_x_193:
[----:B------:R-:W-:Y:S01]  /*9910*/  IMAD.MOV.U32 R20, RZ, RZ, R35 ;  /* 0x000000ffff147224 */ /* 0x000fe200078e0023 */
[----:B------:R-:W-:Y:S06]  /*9920*/  BRA `(.L_x_191) ;  /* 0x0000000000307947 */ /* 0x000fec0003800000 */
.L_x_192:
        /* <DEDUP_REMOVED lines=12> */
.L_x_191:
[----:B------:R-:W-:Y:S02]  /*99f0*/  UMOV UR8, 0xa0 ;  /* 0x000000a000087882 */ /* 0x000fe40000000000 */
[----:B------:R-:W-:-:S04]  /*9a00*/  LEA R20, R20, UR8, 0x2 ;  /* 0x0000000814147c11 */ /* 0x000fc8000f8e10ff */
[----:B------:R2:W3:Y:S01]  /*9a10*/  LDC R22, c[0x3][R20] ;  /* 0x00c0000014167b82 */ /* 0x0004e20000000800 */
[----:B------:R-:W-:Y:S05]  /*9a20*/  BRA `(.L_x_195) ;  /* 0x0000000000fc7947 */ /* 0x000fea0003800000 */
.L_x_190:
        /* <DEDUP_REMOVED lines=23> */
.L_x_199:
        /* <DEDUP_REMOVED lines=23> */
.L_x_198:
[----:B------:R-:W-:Y:S01]  /*9d10*/  IMAD.MOV.U32 R20, RZ, RZ, R35 ;  /* 0x000000ffff147224 */ /* 0x000fe200078e0023 */
[----:B------:R-:W-:Y:S06]  /*9d20*/  BRA `(.L_x_196) ;  /* 0x0000000000307947 */ /* 0x000fec0003800000 */
.L_x_197:
        /* <DEDUP_REMOVED lines=12> */
.L_x_196:
[----:B------:R-:W-:Y:S02]  /*9df0*/  UMOV UR8, 0x50 ;  /* 0x0000005000087882 */ /* 0x000fe40000000000 */
[----:B------:R-:W-:-:S04]  /*9e00*/  LEA R20, R20, UR8, 0x2 ;  /* 0x0000000814147c11 */ /* 0x000fc8000f8e10ff */
[----:B------:R0:W1:Y:S03]  /*9e10*/  LDC R22, c[0x3][R20] ;  /* 0x00c0000014167b82 */ /* 0x0000660000000800 */
.L_x_195:
[----:B0-2---:R-:W0:Y:S02]  /*9e20*/  LDC.64 R20, c[0x0][0x390] ;  /* 0x0000e400ff147b82 */ /* 0x005e240000000a00 */
[----:B0-----:R-:W1:Y:S02]  /*9e30*/  LDG.E R21, desc[UR16][R20.64+0xc] ;  /* 0x00000c1014157981 */ /* 0x001e64000c1e1900 */
[----:B-1-3--:R-:W-:-:S04]  /*9e40*/  ISETP.NE.AND P0, PT, R22, R21, PT ;  /* 0x000000151600720c */ /* 0x00afc80003f05270 */
[----:B------:R-:W-:-:S09]  /*9e50*/  SEL R22, RZ, 0x1, P0 ;  /* 0x00000001ff167807 */ /* 0x000fd20000000000 */
.L_x_189:
[----:B------:R-:W-:Y:S05]  /*9e60*/  BSYNC.RECONVERGENT B2 ;  /* 0x0000000000027941 */ /* 0x000fea0003800200 */
.L_x_188:
        /* <DEDUP_REMOVED lines=10> */
.L_x_201:
        /* <DEDUP_REMOVED lines=9> */
[----:B---3--:R-:W-:-:S06]  /*9fa0*/  IADD3 R20, PT, PT, R30, 0xffffffe, RZ ;  /* 0x0ffffffe1e147810 */ /* 0x008fcc0007ffe0ff */
        /* <DEDUP_REMOVED lines=20> */
[----:B------:R-:W-:Y:S01]  /*a0f0*/  SHF.R.S32.HI R28, RZ, 0x1f, R28 ;  /* 0x0000001fff1c7819 */ /* 0x000fe2000001141c */
[----:B------:R-:W-:Y:S01]  /*a100*/  @!P2 VIADD R21, R21, 0x1 ;  /* 0x000000011515a836 */ /* 0x000fe20000000000 */
[----:B------:R-:W-:Y:S02]  /*a110*/  ISETP.GE.AND P2, PT, R20, RZ, PT ;  /* 0x000000ff1400720c */ /* 0x000fe40003f46270 */
[----:B------:R-:W-:Y:S02]  /*a120*/  ISETP.GE.U32.AND P0, PT, R29, R24, PT ;  /* 0x000000181d00720c */ /* 0x000fe40003f06070 */
[----:B------:R-:W-:-:S03]  /*a130*/  SHF.R.S32.HI R20, RZ, 0x1f, R20 ;  /* 0x0000001fff147819 */ /* 0x000fc60000011414 */
[----:B------:R-:W-:Y:S02]  /*a140*/  @!P4 IMAD.IADD R31, R31, 0x1, -R24 ;  /* 0x000000011f1fc824 */ /* 0x000fe400078e0a18 */
[----:B------:R-:W-:-:S03]  /*a150*/  @!P4 VIADD R30, R30, 0x1 ;  /* 0x000000011e1ec836 */ /* 0x000fc60000000000 */
[----:B------:R-:W-:Y:S02]  /*a160*/  ISETP.GE.U32.AND P1, PT, R31, R24, PT ;  /* 0x000000181f00720c */ /* 0x000fe40003f26070 */
[----:B------:R-:W-:Y:S02]  /*a170*/  LOP3.LUT R24, RZ, R22, RZ, 0x33, !PT ;  /* 0x00000016ff187212 */ /* 0x000fe400078e33ff */
[----:B------:R-:W-:Y:S02]  /*a180*/  @P0 IADD3 R21, PT, PT, R21, 0x1, RZ ;  /* 0x0000000115150810 */ /* 0x000fe40007ffe0ff */
[----:B------:R-:W-:-:S03]  /*a190*/  ISETP.NE.AND P0, PT, R22, RZ, PT ;  /* 0x000000ff1600720c */ /* 0x000fc60003f05270 */
[----:B------:R-:W-:-:S04]  /*a1a0*/  @!P3 IMAD.MOV R21, RZ, RZ, -R21 ;  /* 0x000000ffff15b224 */ /* 0x000fc800078e0a15 */
[----:B------:R-:W-:Y:S01]  /*a1b0*/  @P1 VIADD R30, R30, 0x1 ;  /* 0x000000011e1e1836 */ /* 0x000fe20000000000 */
[----:B------:R-:W-:-:S03]  /*a1c0*/  SEL R21, R24, R21, !P0 ;  /* 0x0000001518157207 */ /* 0x000fc60004000000 */
        /* <DEDUP_REMOVED lines=37> */
[----:B-1----:R-:W-:-:S06]  /*a420*/  IADD3 R22, PT, PT, R27, 0xffffffe, RZ ;  /* 0x0ffffffe1b167810 */ /* 0x002fcc0007ffe0ff */
        /* <DEDUP_REMOVED lines=8> */
.L_x_206:
        /* <DEDUP_REMOVED lines=23> */
.L_x_205:
[----:B------:R-:W-:Y:S01]  /*a620*/  MOV R20, R22 ;  /* 0x0000001600147202 */ /* 0x000fe20000000f00 */
[----:B------:R-:W-:Y:S06]  /*a630*/  BRA `(.L_x_203) ;  /* 0x0000000000307947 */ /* 0x000fec0003800000 */
.L_x_204:
        /* <DEDUP_REMOVED lines=12> */
.L_x_203:
        /* <DEDUP_REMOVED lines=25> */
.L_x_210:
        /* <DEDUP_REMOVED lines=23> */
.L_x_209:
[----:B------:R-:W-:Y:S01]  /*aa00*/  IMAD.MOV.U32 R21, RZ, RZ, R37 ;  /* 0x000000ffff157224 */ /* 0x000fe200078e0025 */
[----:B------:R-:W-:Y:S06]  /*aa10*/  BRA `(.L_x_207) ;  /* 0x0000000000307947 */ /* 0x000fec0003800000 */
.L_x_208:
        /* <DEDUP_REMOVED lines=12> */
.L_x_207:
        /* <DEDUP_REMOVED lines=33> */
[----:B------:R-:W-:Y:S02]  /*acf0*/  MOV R13, R14 ;  /* 0x0000000e000d7202 */ /* 0x000fe40000000f00 */
        /* <DEDUP_REMOVED lines=21> */
.L_x_215:
        /* <DEDUP_REMOVED lines=27> */
.L_x_214:
[----:B------:R-:W-:Y:S01]  /*b000*/  IMAD.MOV.U32 R14, RZ, RZ, R15 ;  /* 0x000000ffff0e7224 */ /* 0x000fe200078e000f */
[----:B------:R-:W-:Y:S06]  /*b010*/  BRA `(.L_x_212) ;  /* 0x0000000000307947 */ /* 0x000fec0003800000 */
.L_x_213:
        /* <DEDUP_REMOVED lines=12> */
.L_x_212:
[----:B------:R-:W-:Y:S02]  /*b0e0*/  UMOV UR8, 0xa0 ;  /* 0x000000a000087882 */ /* 0x000fe40000000000 */
[----:B------:R-:W-:-:S04]  /*b0f0*/  LEA R14, R14, UR8, 0x2 ;  /* 0x000000080e0e7c11 */ /* 0x000fc8000f8e10ff */
[----:B------:R2:W3:Y:S01]  /*b100*/  LDC R0, c[0x3][R14] ;  /* 0x00c000000e007b82 */ /* 0x0004e20000000800 */
[----:B------:R-:W-:Y:S05]  /*b110*/  BRA `(.L_x_216) ;  /* 0x0000000000fc7947 */ /* 0x000fea0003800000 */
.L_x_211:
        /* <DEDUP_REMOVED lines=19> */
.L_x_220:
[----:B------:R-:W-:Y:S01]  /*b250*/  HFMA2 R20, -RZ, RZ, 0, 6.55651092529296875e-07 ;  /* 0x0000000bff147431 */ /* 0x000fe200000001ff */
        /* <DEDUP_REMOVED lines=26> */
.L_x_219:
[----:B------:R-:W-:Y:S01]  /*b400*/  IMAD.MOV.U32 R14, RZ, RZ, R15 ;  /* 0x000000ffff0e7224 */ /* 0x000fe200078e000f */
[----:B------:R-:W-:Y:S06]  /*b410*/  BRA `(.L_x_217) ;  /* 0x0000000000307947 */ /* 0x000fec0003800000 */
.L_x_218:
        /* <DEDUP_REMOVED lines=12> */
.L_x_217:
[----:B------:R-:W-:Y:S02]  /*b4e0*/  UMOV UR8, 0x50 ;  /* 0x0000005000087882 */ /* 0x000fe40000000000 */
[----:B------:R-:W-:-:S04]  /*b4f0*/  LEA R14, R14, UR8, 0x2 ;  /* 0x000000080e0e7c11 */ /* 0x000fc8000f8e10ff */
[----:B------:R0:W1:Y:S03]  /*b500*/  LDC R0, c[0x3][R14] ;  /* 0x00c000000e007b82 */ /* 0x0000660000000800 */
.L_x_216:
[----:B0-2---:R-:W0:Y:S02]  /*b510*/  LDC.64 R14, c[0x0][0x398] ;  /* 0x0000e600ff0e7b82 */ /* 0x005e240000000a00 */
[----:B0-----:R-:W1:Y:S02]  /*b520*/  LDG.E R15, desc[UR16][R14.64+0xc] ;  /* 0x00000c100e0f7981 */ /* 0x001e64000c1e1900 */
[----:B-1-3--:R-:W-:-:S13]  /*b530*/  ISETP.NE.AND P0, PT, R0, R15, PT ;  /* 0x0000000f0000720c */ /* 0x00afda0003f05270 */
[----:B------:R-:W-:Y:S05]  /*b540*/  @P0 BREAK.RELIABLE B2 ;  /* 0x0000000000020942 */ /* 0x000fea0003800100 */
[----:B------:R-:W-:Y:S05]  /*b550*/  @P0 BRA `(.L_x_187) ;  /* 0x0000000000400947 */ /* 0x000fea0003800000 */
.L_x_202:
[----:B------:R-:W-:Y:S05]  /*b560*/  BSYNC.RELIABLE B2 ;  /* 0x0000000000027941 */ /* 0x000fea0003800100 */
.L_x_200:
        /* <DEDUP_REMOVED lines=15> */
.L_x_187:
[----:B------:R-:W-:Y:S05]  /*b660*/  BSYNC.RECONVERGENT B1 ;  /* 0x0000000000017941 */ /* 0x000fea0003800200 */
.L_x_186:
        /* <DEDUP_REMOVED lines=10> */
.L_x_182:
[----:B------:R-:W-:Y:S05]  /*b710*/  BSYNC B0 ;  /* 0x0000000000007941 */ /* 0x000fea0003800000 */
.L_x_181:
[----:B------:R-:W-:-:S13]  /*b720*/  ISETP.NE.AND P0, PT, R6, 0x4, PT ;  /* 0x000000040600780c */ /* 0x000fda0003f05270 */
[----:B------:R-:W-:Y:S05]  /*b730*/  @!P0 EXIT ;  /* 0x000000000000894d */ /* 0x000fea0003800000 */
[----:B------:R-:W2:Y:S02]  /*b740*/  LDL R14, [R1+0x10] ;  /* 0x00001000010e7983 */ /* 0x000ea40000100800 */
[----:B--2---:R-:W-:-:S13]  /*b750*/  ISETP.GT.U32.AND P0, PT, R14, 0xfffffff, PT ;  /* 0x0fffffff0e00780c */ /* 0x004fda0003f04070 */
[----:B------:R-:W-:Y:S05]  /*b760*/  @P0 EXIT ;  /* 0x000000000000094d */ /* 0x000fea0003800000 */
[----:B------:R-:W-:Y:S02]  /*b770*/  IMAD.MOV.U32 R2, RZ, RZ, R14 ;  /* 0x000000ffff027224 */ /* 0x000fe400078e000e */
[----:B------:R-:W-:Y:S02]  /*b780*/  IMAD.MOV.U32 R9, RZ, RZ, RZ ;  /* 0x000000ffff097224 */ /* 0x000fe400078e00ff */
[----:B------:R-:W-:Y:S02]  /*b790*/  IMAD.MOV.U32 R12, RZ, RZ, RZ ;  /* 0x000000ffff0c7224 */ /* 0x000fe400078e00ff */
[----:B------:R-:W-:-:S07]  /*b7a0*/  IMAD.MOV.U32 R11, RZ, RZ, RZ ;  /* 0x000000ffff0b7224 */ /* 0x000fce00078e00ff */
.L_x_260:
[----:B------:R-:W-:Y:S05]  /*b7b0*/  YIELD ;  /* 0x0000000000007946 */ /* 0x000fea0003800000 */
[----:B------:R-:W1:Y:S01]  /*b7c0*/  LDCU.64 UR8, c[0x3][0x28] ;  /* 0x00c00500ff0877ac */ /* 0x000e620008000a00 */
[C---:B------:R-:W-:Y:S01]  /*b7d0*/  SHF.L.U32 R0, R2.reuse, 0x14, RZ ;  /* 0x0000001402007819 */ /* 0x040fe200000006ff */
[----:B------:R-:W-:Y:S01]  /*b7e0*/  BSSY.RECONVERGENT B0, `(.L_x_222) ;  /* 0x0000029000007945 */ /* 0x000fe20003800200 */
[----:B------:R-:W-:Y:S01]  /*b7f0*/  SHF.L.U64.HI R2, R2, 0x14, R9 ;  /* 0x0000001402027819 */ /* 0x000fe20000010209 */
[----:B------:R-:W2:Y:S01]  /*b800*/  LDCU.64 UR10, c[0x3][0x40] ;  /* 0x00c00800ff0a77ac */ /* 0x000ea20008000a00 */
[----:B------:R-:W-:Y:S01]  /*b810*/  LOP3.LUT R0, R0, R3, RZ, 0xfc, !PT ;  /* 0x0000000300007212 */ /* 0x000fe200078efcff */
[----:B------:R-:W3:Y:S03]  /*b820*/  LDCU.64 UR14, c[0x3][0x38] ;  /* 0x00c00700ff0e77ac */ /* 0x000ee60008000a00 */
[----:B-1----:R-:W-:-:S04]  /*b830*/  IADD3 R0, P0, PT, R0, -UR8, RZ ;  /* 0x8000000800007c10 */ /* 0x002fc8000ff1e0ff */
[----:B------:R-:W-:Y:S01]  /*b840*/  IADD3.X R2, PT, PT, R2, ~UR9, RZ, P0, !PT ;  /* 0x8000000902027c10 */ /* 0x000fe200087fe4ff */
[----:B--2---:R-:W-:-:S04]  /*b850*/  IMAD.WIDE.U32 R8, R0, UR10, RZ ;  /* 0x0000000a00087c25 */ /* 0x004fc8000f8e00ff */
[----:B------:R-:W-:-:S04]  /*b860*/  IMAD R13, R2, UR10, RZ ;  /* 0x0000000a020d7c24 */ /* 0x000fc8000f8e02ff */
[----:B------:R-:W-:-:S04]  /*b870*/  IMAD R13, R0, UR11, R13 ;  /* 0x0000000b000d7c24 */ /* 0x000fc8000f8e020d */
[----:B------:R-:W-:Y:S01]  /*b880*/  IMAD.IADD R6, R9, 0x1, R13 ;  /* 0x0000000109067824 */ /* 0x000fe200078e020d */
[----:B---3--:R-:W-:-:S04]  /*b890*/  LOP3.LUT R9, R8, UR14, RZ, 0xc0, !PT ;  /* 0x0000000e08097c12 */ /* 0x008fc8000f8ec0ff */
        /* <DEDUP_REMOVED lines=25> */
.L_x_223:
[----:B------:R-:W-:-:S07]  /*ba30*/  MOV R8, 0xba50 ;  /* 0x0000ba5000087802 */ /* 0x000fce0000000f00 */
[----:B0-----:R-:W-:Y:S05]  /*ba40*/  CALL.REL.NOINC `($__internal_1_$__cuda_sm20_rem_u64) ;  /* 0x0000002400cc7944 */ /* 0x001fea0003c00000 */
[----:B------:R-:W-:Y:S01]  /*ba50*/  MOV R16, R0 ;  /* 0x0000000000107202 */ /* 0x000fe20000000f00 */
[----:B------:R-:W-:-:S07]  /*ba60*/  IMAD.MOV.U32 R17, RZ, RZ, R15 ;  /* 0x000000ffff117224 */ /* 0x000fce00078e000f */
.L_x_224:
[----:B------:R-:W-:Y:S05]  /*ba70*/  BSYNC.RECONVERGENT B0 ;  /* 0x0000000000007941 */ /* 0x000fea0003800200 */
.L_x_222:
        /* <DEDUP_REMOVED lines=30> */
[----:B------:R-:W-:-:S05]  /*bc60*/  LOP3.LUT R6, R23, 0x5, R2, 0x60, !PT ;  /* 0x0000000517067812 */ /* 0x000fca00078e6002 */
[----:B------:R-:W-:-:S04]  /*bc70*/  IMAD R6, R6, -0x21131993, RZ ;  /* 0xdeece66d06067824 */ /* 0x000fc800078e02ff */
        /* <DEDUP_REMOVED lines=13> */
[C---:B------:R-:W-:Y:S01]  /*bd50*/  IMAD R25, R28.reuse, 0x5, R25 ;  /* 0x000000051c197824 */ /* 0x040fe200078e0219 */
[----:B------:R-:W-:-:S04]  /*bd60*/  SHF.L.U64.HI R28, R28, 0x10, R17 ;  /* 0x000000101c1c7819 */ /* 0x000fc80000010211 */
[----:B------:R-:W-:Y:S02]  /*bd70*/  IADD3 R26, PT, PT, R9, R25, RZ ;  /* 0x00000019091a7210 */ /* 0x000fe40007ffe0ff */
[----:B------:R-:W-:Y:S02]  /*bd80*/  LOP3.LUT R25, R8, R27, RZ, 0xc0, !PT ;  /* 0x0000001b08197212 */ /* 0x000fe400078ec0ff */
[----:B------:R-:W-:-:S03]  /*bd90*/  LOP3.LUT R26, R26, R23, RZ, 0xc0, !PT ;  /* 0x000000171a1a7212 */ /* 0x000fc600078ec0ff */
[----:B------:R-:W-:-:S04]  /*bda0*/  IMAD.WIDE.U32 R8, R25, -0x21131993, R18 ;  /* 0xdeece66d19087825 */ /* 0x000fc800078e0012 */
[----:B------:R-:W-:Y:S01]  /*bdb0*/  IMAD R22, R26, -0x21131993, RZ ;  /* 0xdeece66d1a167824 */ /* 0x000fe200078e02ff */
[----:B------:R-:W-:-:S03]  /*bdc0*/  LOP3.LUT R8, R8, R27, RZ, 0xc0, !PT ;  /* 0x0000001b08087212 */ /* 0x000fc600078ec0ff */
[----:B------:R-:W-:-:S04]  /*bdd0*/  IMAD R29, R25, 0x5, R22 ;  /* 0x00000005191d7824 */ /* 0x000fc800078e0216 */
[----:B------:R-:W-:-:S05]  /*bde0*/  IMAD.IADD R22, R9, 0x1, R29 ;  /* 0x0000000109167824 */ /* 0x000fca00078e021d */
[----:B------:R-:W-:Y:S02]  /*bdf0*/  LOP3.LUT R9, R22, R23, RZ, 0xc0, !PT ;  /* 0x0000001716097212 */ /* 0x000fe400078ec0ff */
[----:B------:R-:W-:Y:S02]  /*be00*/  SHF.L.U64.HI R22, R25, 0x10, R26 ;  /* 0x0000001019167819 */ /* 0x000fe4000001021a */
[----:B------:R-:W-:Y:S02]  /*be10*/  SHF.L.U64.HI R17, R8, 0x10, R9 ;  /* 0x0000001008117819 */ /* 0x000fe40000010209 */
[----:B------:R-:W-:Y:S02]  /*be20*/  SHF.L.U64.HI R9, R13, 0x10, R6 ;  /* 0x000000100d097819 */ /* 0x000fe40000010206 */
[----:B------:R-:W-:Y:S02]  /*be30*/  IADD3 R6, P0, PT, RZ, R28, RZ ;  /* 0x0000001cff067210 */ /* 0x000fe40007f1e0ff */
[----:B------:R-:W-:-:S02]  /*be40*/  IADD3 R8, P1, PT, RZ, R17, RZ ;  /* 0x00000011ff087210 */ /* 0x000fc40007f3e0ff */
[----:B------:R-:W-:Y:S02]  /*be50*/  LEA.HI.X.SX32 R9, R28, R9, 0x1, P0 ;  /* 0x000000091c097211 */ /* 0x000fe400000f0eff */
[----:B------:R-:W-:Y:S02]  /*be60*/  LEA.HI.X.SX32 R13, R17, R22, 0x1, P1 ;  /* 0x00000016110d7211 */ /* 0x000fe400008f0eff */
[----:B----4-:R-:W-:Y:S01]  /*be70*/  SHF.R.S32.HI R17, RZ, 0x1f, R24 ;  /* 0x0000001fff117819 */ /* 0x010fe20000011418 */
[----:B------:R-:W-:Y:S01]  /*be80*/  IMAD R22, R9, R24, RZ ;  /* 0x0000001809167224 */ /* 0x000fe200078e02ff */
[----:B-----5:R-:W-:Y:S01]  /*be90*/  SHF.R.S32.HI R25, RZ, 0x1f, R16 ;  /* 0x0000001fff197819 */ /* 0x020fe20000011410 */
[----:B------:R-:W-:Y:S02]  /*bea0*/  IMAD R26, R13, R16, RZ ;  /* 0x000000100d1a7224 */ /* 0x000fe400078e02ff */
[----:B------:R-:W-:Y:S02]  /*beb0*/  IMAD R29, R17, R6, R22 ;  /* 0x00000006111d7224 */ /* 0x000fe400078e0216 */
[----:B------:R-:W-:Y:S01]  /*bec0*/  IMAD R31, R25, R8, R26 ;  /* 0x00000008191f7224 */ /* 0x000fe200078e021a */
[----:B------:R-:W-:Y:S01]  /*bed0*/  LOP3.LUT R26, R2, 0x5, RZ, 0x3c, !PT ;  /* 0x00000005021a7812 */ /* 0x000fe200078e3cff */
        /* <DEDUP_REMOVED lines=11> */
[----:B------:R-:W-:Y:S01]  /*bf90*/  IMAD R25, R25, 0x5, R22 ;  /* 0x0000000519197824 */ /* 0x000fe200078e0216 */
[----:B------:R-:W-:-:S03]  /*bfa0*/  LOP3.LUT R22, R16, R27, RZ, 0xc0, !PT ;  /* 0x0000001b10167212 */ /* 0x000fc600078ec0ff */
[----:B------:R-:W-:Y:S01]  /*bfb0*/  IMAD.IADD R24, R17, 0x1, R25 ;  /* 0x0000000111187824 */ /* 0x000fe200078e0219 */
[----:B------:R-:W-:-:S04]  /*bfc0*/  LOP3.LUT R17, R2, R23, RZ, 0xc0, !PT ;  /* 0x0000001702117212 */ /* 0x000fc800078ec0ff */
[----:B------:R-:W-:-:S04]  /*bfd0*/  LOP3.LUT R24, R24, R23, RZ, 0xc0, !PT ;  /* 0x0000001718187212 */ /* 0x000fc800078ec0ff */
[----:B------:R-:W-:-:S04]  /*bfe0*/  SHF.L.U64.HI R16, R22, 0xf, R24 ;  /* 0x0000000f16107819 */ /* 0x000fc80000010218 */
[----:B------:R-:W-:-:S04]  /*bff0*/  SHF.R.S32.HI R16, RZ, 0x1d, R16 ;  /* 0x0000001dff107819 */ /* 0x000fc80000011410 */
[----:B------:R-:W-:Y:S02]  /*c000*/  ISETP.NE.AND P0, PT, R15, R16, PT ;  /* 0x000000100f00720c */ /* 0x000fe40003f05270 */
[----:B------:R-:W-:Y:S02]  /*c010*/  PRMT R15, RZ, 0x7610, R15 ;  /* 0x00007610ff0f7816 */ /* 0x000fe4000000000f */
[----:B------:R-:W-:-:S09]  /*c020*/  LOP3.LUT R16, R0, R27, RZ, 0xc0, !PT ;  /* 0x0000001b00107212 */ /* 0x000fd200078ec0ff */
        /* <DEDUP_REMOVED lines=20> */
[----:B------:R-:W-:Y:S01]  /*c170*/  IABS R31, R28 ;  /* 0x0000001c001f7213 */ /* 0x000fe20000000000 */
[----:B-1----:R-:W-:Y:S01]  /*c180*/  VIADD R23, R27, 0xffffffe ;  /* 0x0ffffffe1b177836 */ /* 0x002fe20000000000 */
[----:B------:R-:W-:Y:S01]  /*c190*/  IADD3 R27, PT, PT, RZ, -R22, RZ ;  /* 0x80000016ff1b7210 */ /* 0x000fe20007ffe0ff */
[----:B------:R-:W-:-:S04]  /*c1a0*/  IMAD.MOV.U32 R22, RZ, RZ, RZ ;  /* 0x000000ffff167224 */ /* 0x000fc800078e00ff */
[----:B------:R-:W0:Y:S02]  /*c1b0*/  F2I.FTZ.U32.TRUNC.NTZ R23, R23 ;  /* 0x0000001700177305 */ /* 0x000e24000021f000 */
[----:B0-----:R-:W-:-:S04]  /*c1c0*/  IMAD.MOV R29, RZ, RZ, -R23 ;  /* 0x000000ffff1d7224 */ /* 0x001fc800078e0a17 */
[----:B------:R-:W-:-:S04]  /*c1d0*/  IMAD R29, R29, R26, RZ ;  /* 0x0000001a1d1d7224 */ /* 0x000fc800078e02ff */
[----:B------:R-:W-:-:S04]  /*c1e0*/  IMAD.HI.U32 R22, R23, R29, R22 ;  /* 0x0000001d17167227 */ /* 0x000fc800078e0016 */
[----:B--2---:R-:W-:-:S07]  /*c1f0*/  IMAD.MOV.U32 R29, RZ, RZ, R27 ;  /* 0x000000ffff1d7224 */ /* 0x004fce00078e001b */
.L_x_233:
        /* <DEDUP_REMOVED lines=23> */
.L_x_232:
[----:B------:R-:W-:Y:S01]  /*c370*/  MOV R20, R25 ;  /* 0x0000001900147202 */ /* 0x000fe20000000f00 */
[----:B------:R-:W-:Y:S06]  /*c380*/  BRA `(.L_x_230) ;  /* 0x0000000000307947 */ /* 0x000fec0003800000 */
.L_x_231:
        /* <DEDUP_REMOVED lines=12> */
.L_x_230:
[----:B------:R-:W-:Y:S02]  /*c450*/  UMOV UR8, 0xa0 ;  /* 0x000000a000087882 */ /* 0x000fe40000000000 */
[----:B------:R-:W-:-:S04]  /*c460*/  LEA R20, R20, UR8, 0x2 ;  /* 0x0000000814147c11 */ /* 0x000fc8000f8e10ff */
[----:B------:R2:W3:Y:S01]  /*c470*/  LDC R15, c[0x3][R20] ;  /* 0x00c00000140f7b82 */ /* 0x0004e20000000800 */
[----:B------:R-:W-:Y:S05]  /*c480*/  BRA `(.L_x_234) ;  /* 0x0000000000fc7947 */ /* 0x000fea0003800000 */
.L_x_229:
        /* <DEDUP_REMOVED lines=17> */
[----:B------:R-:W-:Y:S02]  /*c5a0*/  IMAD.MOV.U32 R22, RZ, RZ, RZ ;  /* 0x000000ffff167224 */ /* 0x000fe400078e00ff */
[----:B-1----:R-:W-:-:S06]  /*c5b0*/  VIADD R23, R25, 0xffffffe ;  /* 0x0ffffffe19177836 */ /* 0x002fcc0000000000 */
[----:B------:R-:W0:Y:S02]  /*c5c0*/  F2I.FTZ.U32.TRUNC.NTZ R23, R23 ;  /* 0x0000001700177305 */ /* 0x000e24000021f000 */
[----:B0-----:R-:W-:-:S04]  /*c5d0*/  IMAD.MOV R27, RZ, RZ, -R23 ;  /* 0x000000ffff1b7224 */ /* 0x001fc800078e0a17 */
[----:B------:R-:W-:-:S04]  /*c5e0*/  IMAD R27, R27, R26, RZ ;  /* 0x0000001a1b1b7224 */ /* 0x000fc800078e02ff */
[----:B--2---:R-:W-:-:S07]  /*c5f0*/  IMAD.HI.U32 R22, R23, R27, R22 ;  /* 0x0000001b17167227 */ /* 0x004fce00078e0016 */
.L_x_238:
[----:B------:R-:W-:Y:S01]  /*c600*/  IMAD R32, R24, -0x21131993, RZ ;  /* 0xdeece66d18207824 */ /* 0x000fe200078e02ff */
[----:B------:R-:W-:Y:S01]  /*c610*/  MOV R23, R21 ;  /* 0x0000001500177202 */ /* 0x000fe20000000f00 */
[----:B------:R-:W-:-:S04]  /*c620*/  IMAD.WIDE.U32 R24, R15, -0x21131993, R18 ;  /* 0xdeece66d0f187825 */ /* 0x000fc800078e0012 */
[----:B------:R-:W-:Y:S02]  /*c630*/  IMAD R15, R15, 0x5, R32 ;  /* 0x000000050f0f7824 */ /* 0x000fe400078e0220 */
[----:B------:R-:W-:Y:S02]  /*c640*/  IMAD.MOV.U32 R27, RZ, RZ, R20 ;  /* 0x000000ffff1b7224 */ /* 0x000fe400078e0014 */
[----:B------:R-:W-:-:S03]  /*c650*/  IMAD.IADD R32, R25, 0x1, R15 ;  /* 0x0000000119207824 */ /* 0x000fc600078e020f */
        /* <DEDUP_REMOVED lines=17> */
.L_x_237:
[----:B------:R-:W-:Y:S01]  /*c770*/  IMAD.MOV.U32 R20, RZ, RZ, R25 ;  /* 0x000000ffff147224 */ /* 0x000fe200078e0019 */
[----:B------:R-:W-:Y:S06]  /*c780*/  BRA `(.L_x_235) ;  /* 0x0000000000307947 */ /* 0x000fec0003800000 */
.L_x_236:
        /* <DEDUP_REMOVED lines=12> */
.L_x_235:
[----:B------:R-:W-:Y:S02]  /*c850*/  UMOV UR8, 0x50 ;  /* 0x0000005000087882 */ /* 0x000fe40000000000 */
[----:B------:R-:W-:-:S04]  /*c860*/  LEA R20, R20, UR8, 0x2 ;  /* 0x0000000814147c11 */ /* 0x000fc8000f8e10ff */
[----:B------:R0:W1:Y:S03]  /*c870*/  LDC R15, c[0x3][R20] ;  /* 0x00c00000140f7b82 */ /* 0x0000660000000800 */
.L_x_234:
[----:B0-2---:R-:W0:Y:S02]  /*c880*/  LDC.64 R20, c[0x0][0x390] ;  /* 0x0000e400ff147b82 */ /* 0x005e240000000a00 */
[----:B0-----:R-:W1:Y:S02]  /*c890*/  LDG.E R20, desc[UR16][R20.64+0xc] ;  /* 0x00000c1014147981 */ /* 0x001e64000c1e1900 */
[----:B-1-3--:R-:W-:-:S04]  /*c8a0*/  ISETP.NE.AND P0, PT, R15, R20, PT ;  /* 0x000000140f00720c */ /* 0x00afc80003f05270 */
[----:B------:R-:W-:-:S09]  /*c8b0*/  SEL R15, RZ, 0x1, P0 ;  /* 0x00000001ff0f7807 */ /* 0x000fd20000000000 */
.L_x_228:
[----:B------:R-:W-:Y:S05]  /*c8c0*/  BSYNC.RECONVERGENT B1 ;  /* 0x0000000000017941 */ /* 0x000fea0003800200 */
.L_x_227:
        /* <DEDUP_REMOVED lines=10> */
.L_x_240:
[----:B------:R-:W0:Y:S01]  /*c970*/  LDC.64 R28, c[0x0][0x398] ;  /* 0x0000e600ff1c7b82 */ /* 0x000e220000000a00 */
[----:B------:R-:W1:Y:S01]  /*c980*/  LDCU.128 UR8, c[0x3][0x10] ;  /* 0x00c00200ff0877ac */ /* 0x000e620008000c00 */
[----:B------:R-:W2:Y:S06]  /*c990*/  LDCU UR13, c[0x3][0x8] ;  /* 0x00c00100ff0d77ac */ /* 0x000eac0008000800 */
[----:B------:R-:W3:Y:S01]  /*c9a0*/  LDC R22, c[0x3][RZ] ;  /* 0x00c00000ff167b82 */ /* 0x000ee20000000800 */
[----:B0-----:R-:W4:Y:S04]  /*c9b0*/  LDG.E R15, desc[UR16][R28.64] ;  /* 0x000000101c0f7981 */ /* 0x001f28000c1e1900 */
[----:B------:R4:W5:Y:S01]  /*c9c0*/  LDG.E R24, desc[UR16][R28.64+0x4] ;  /* 0x000004101c187981 */ /* 0x000962000c1e1900 */
[----:B---3--:R-:W-:-:S04]  /*c9d0*/  IABS R25, R22 ;  /* 0x0000001600197213 */ /* 0x008fc80000000000 */
[----:B------:R-:W0:Y:S08]  /*c9e0*/  I2F.RP R26, R25 ;  /* 0x00000019001a7306 */ /* 0x000e300000209400 */
[----:B0-----:R-:W0:Y:S02]  /*c9f0*/  MUFU.RCP R26, R26 ;  /* 0x0000001a001a7308 */ /* 0x001e240000001000 */
[----:B0-----:R-:W-:-:S06]  /*ca00*/  VIADD R31, R26, 0xffffffe ;  /* 0x0ffffffe1a1f7836 */ /* 0x001fcc0000000000 */
[----:B------:R-:W0:Y:S02]  /*ca10*/  F2I.FTZ.U32.TRUNC.NTZ R21, R31 ;  /* 0x0000001f00157305 */ /* 0x000e24000021f000 */
[----:B0-----:R-:W-:-:S05]  /*ca20*/  IADD3 R20, PT, PT, RZ, -R21, RZ ;  /* 0x80000015ff147210 */ /* 0x001fca0007ffe0ff */
[----:B------:R-:W-:Y:S02]  /*ca30*/  IMAD R33, R20, R25, RZ ;  /* 0x0000001914217224 */ /* 0x000fe400078e02ff */
[----:B------:R-:W-:-:S04]  /*ca40*/  IMAD.MOV.U32 R20, RZ, RZ, RZ ;  /* 0x000000ffff147224 */ /* 0x000fc800078e00ff */
[----:B------:R-:W-:Y:S01]  /*ca50*/  IMAD.HI.U32 R33, R21, R33, R20 ;  /* 0x0000002115217227 */ /* 0x000fe200078e0014 */
[----:B----4-:R-:W-:Y:S02]  /*ca60*/  IABS R28, R15 ;  /* 0x0000000f001c7213 */ /* 0x010fe40000000000 */
[----:B-----5:R-:W-:-:S03]  /*ca70*/  IABS R30, R24 ;  /* 0x00000018001e7213 */ /* 0x020fc60000000000 */
[----:B------:R-:W-:-:S04]  /*ca80*/  IMAD.MOV.U32 R20, RZ, RZ, R28 ;  /* 0x000000ffff147224 */ /* 0x000fc800078e001c */
        /* <DEDUP_REMOVED lines=9> */
[----:B------:R-:W-:Y:S02]  /*cb20*/  @!P4 IMAD.IADD R28, R28, 0x1, -R25 ;  /* 0x000000011c1cc824 */ /* 0x000fe400078e0a19 */
[----:B------:R-:W-:Y:S01]  /*cb30*/  @!P2 VIADD R21, R21, 0x1 ;  /* 0x000000011515a836 */ /* 0x000fe20000000000 */
[-C--:B------:R-:W-:Y:S01]  /*cb40*/  ISETP.GE.U32.AND P0, PT, R20, R25.reuse, PT ;  /* 0x000000191400720c */ /* 0x080fe20003f06070 */
[----:B------:R-:W-:Y:S01]  /*cb50*/  @!P4 VIADD R26, R26, 0x1 ;  /* 0x000000011a1ac836 */ /* 0x000fe20000000000 */
[----:B------:R-:W-:Y:S02]  /*cb60*/  ISETP.GE.U32.AND P1, PT, R28, R25, PT ;  /* 0x000000191c00720c */ /* 0x000fe40003f26070 */
[-C--:B------:R-:W-:Y:S02]  /*cb70*/  LOP3.LUT R25, R15, R22.reuse, RZ, 0x3c, !PT ;  /* 0x000000160f197212 */ /* 0x080fe400078e3cff */
[----:B------:R-:W-:-:S02]  /*cb80*/  LOP3.LUT R20, R24, R22, RZ, 0x3c, !PT ;  /* 0x0000001618147212 */ /* 0x000fc400078e3cff */
[----:B------:R-:W-:Y:S02]  /*cb90*/  ISETP.GE.AND P3, PT, R25, RZ, PT ;  /* 0x000000ff1900720c */ /* 0x000fe40003f66270 */
[----:B------:R-:W-:Y:S02]  /*cba0*/  ISETP.GE.AND P2, PT, R20, RZ, PT ;  /* 0x000000ff1400720c */ /* 0x000fe40003f46270 */
[----:B------:R-:W-:Y:S02]  /*cbb0*/  LOP3.LUT R28, RZ, R22, RZ, 0x33, !PT ;  /* 0x00000016ff1c7212 */ /* 0x000fe400078e33ff */
[----:B------:R-:W-:Y:S01]  /*cbc0*/  @P0 IADD3 R21, PT, PT, R21, 0x1, RZ ;  /* 0x0000000115150810 */ /* 0x000fe20007ffe0ff */
[----:B------:R-:W-:Y:S01]  /*cbd0*/  @P1 VIADD R26, R26, 0x1 ;  /* 0x000000011a1a1836 */ /* 0x000fe20000000000 */
[----:B------:R-:W-:Y:S02]  /*cbe0*/  ISETP.NE.AND P0, PT, R22, RZ, PT ;  /* 0x000000ff1600720c */ /* 0x000fe40003f05270 */
[----:B------:R-:W-:-:S02]  /*cbf0*/  SHF.R.S32.HI R25, RZ, 0x1f, R25 ;  /* 0x0000001fff197819 */ /* 0x000fc40000011419 */
[----:B------:R-:W-:Y:S01]  /*cc00*/  SHF.R.S32.HI R20, RZ, 0x1f, R20 ;  /* 0x0000001fff147819 */ /* 0x000fe20000011414 */
[----:B------:R-:W-:Y:S02]  /*cc10*/  @!P3 IMAD.MOV R21, RZ, RZ, -R21 ;  /* 0x000000ffff15b224 */ /* 0x000fe400078e0a15 */
[----:B------:R-:W-:-:S03]  /*cc20*/  @!P2 IMAD.MOV R26, RZ, RZ, -R26 ;  /* 0x000000ffff1aa224 */ /* 0x000fc600078e0a1a */
[C---:B------:R-:W-:Y:S02]  /*cc30*/  SEL R21, R28.reuse, R21, !P0 ;  /* 0x000000151c157207 */ /* 0x040fe40004000000 */
[----:B------:R-:W-:-:S03]  /*cc40*/  SEL R28, R28, R26, !P0 ;  /* 0x0000001a1c1c7207 */ /* 0x000fc60004000000 */
[----:B------:R-:W-:Y:S02]  /*cc50*/  IMAD.MOV R26, RZ, RZ, -R21 ;  /* 0x000000ffff1a7224 */ /* 0x000fe400078e0a15 */
[----:B------:R-:W-:Y:S02]  /*cc60*/  IMAD.MOV R29, RZ, RZ, -R28 ;  /* 0x000000ffff1d7224 */ /* 0x000fe400078e0a1c */
[C---:B------:R-:W-:Y:S02]  /*cc70*/  IMAD R26, R22.reuse, R26, R15 ;  /* 0x0000001a161a7224 */ /* 0x040fe400078e020f */
[----:B------:R-:W-:-:S03]  /*cc80*/  IMAD R29, R22, R29, R24 ;  /* 0x0000001d161d7224 */ /* 0x000fc600078e0218 */
[----:B------:R-:W-:-:S04]  /*cc90*/  ISETP.NE.AND P0, PT, R26, RZ, PT ;  /* 0x000000ff1a00720c */ /* 0x000fc80003f05270 */
[----:B------:R-:W-:Y:S02]  /*cca0*/  SEL R22, R25, RZ, P0 ;  /* 0x000000ff19167207 */ /* 0x000fe40000000000 */
[----:B------:R-:W-:-:S03]  /*ccb0*/  ISETP.NE.AND P0, PT, R29, RZ, PT ;  /* 0x000000ff1d00720c */ /* 0x000fc60003f05270 */
[----:B------:R-:W-:Y:S01]  /*ccc0*/  IMAD.IADD R29, R21, 0x1, R22 ;  /* 0x00000001151d7824 */ /* 0x000fe200078e0216 */
[----:B------:R-:W-:-:S03]  /*ccd0*/  SEL R25, R20, RZ, P0 ;  /* 0x000000ff14197207 */ /* 0x000fc60000000000 */
[----:B-1----:R-:W-:Y:S01]  /*cce0*/  IMAD.WIDE.U32 R20, R29, UR8, R16 ;  /* 0x000000081d147c25 */ /* 0x002fe2000f8e0010 */
[----:B------:R-:W-:-:S03]  /*ccf0*/  SHF.R.S32.HI R22, RZ, 0x1f, R29 ;  /* 0x0000001fff167819 */ /* 0x000fc6000001141d */
[----:B------:R-:W-:Y:S01]  /*cd00*/  IMAD.IADD R25, R28, 0x1, R25 ;  /* 0x000000011c197824 */ /* 0x000fe200078e0219 */
[----:B--2---:R-:W-:Y:S01]  /*cd10*/  IADD3 R20, P0, PT, R20, UR13, RZ ;  /* 0x0000000d14147c10 */ /* 0x004fe2000ff1e0ff */
[----:B------:R-:W-:-:S03]  /*cd20*/  IMAD R26, R22, UR8, RZ ;  /* 0x00000008161a7c24 */ /* 0x000fc6000f8e02ff */
        /* <DEDUP_REMOVED lines=9> */
[----:B------:R-:W-:-:S03]  /*cdc0*/  HFMA2 R20, -RZ, RZ, 0, 0 ;  /* 0x00000000ff147431 */ /* 0x000fc600000001ff */
        /* <DEDUP_REMOVED lines=9> */
[----:B------:R-:W-:-:S07]  /*ce60*/  IABS R32, R10 ;  /* 0x0000000a00207213 */ /* 0x000fce0000000000 */
        /* <DEDUP_REMOVED lines=8> */
[----:B------:R-:W-:-:S03]  /*cef0*/  LOP3.LUT R33, RZ, R10, RZ, 0x33, !PT ;  /* 0x0000000aff217212 */ /* 0x000fc600078e33ff */
[----:B0-----:R-:W-:-:S07]  /*cf00*/  IMAD.MOV R30, RZ, RZ, -R23 ;  /* 0x000000ffff1e7224 */ /* 0x001fce00078e0a17 */
.L_x_245:
        /* <DEDUP_REMOVED lines=23> */
.L_x_244:
[----:B------:R-:W-:Y:S01]  /*d080*/  IMAD.MOV.U32 R20, RZ, RZ, R37 ;  /* 0x000000ffff147224 */ /* 0x000fe200078e0025 */
[----:B------:R-:W-:Y:S06]  /*d090*/  BRA `(.L_x_242) ;  /* 0x0000000000307947 */ /* 0x000fec0003800000 */
.L_x_243:
        /* <DEDUP_REMOVED lines=12> */
.L_x_242:
        /* <DEDUP_REMOVED lines=11> */
[----:B------:R-:W-:Y:S01]  /*d210*/  IABS R30, R10 ;  /* 0x0000000a001e7213 */ /* 0x000fe20000000000 */
[----:B------:R-:W-:Y:S01]  /*d220*/  BSSY.RECONVERGENT B2, `(.L_x_248) ;  /* 0x0000023000027945 */ /* 0x000fe20003800200 */
[----:B------:R-:W1:Y:S01]  /*d230*/  I2F.RP R27, R28 ;  /* 0x0000001c001b7306 */ /* 0x000e620000209400 */
[----:B------:R-:W-:Y:S02]  /*d240*/  ISETP.NE.AND P2, PT, R10, RZ, PT ;  /* 0x000000ff0a00720c */ /* 0x000fe40003f45270 */
[----:B------:R-:W-:Y:S02]  /*d250*/  IADD3 R33, PT, PT, RZ, -R30, RZ ;  /* 0x8000001eff217210 */ /* 0x000fe40007ffe0ff */
[-C--:B------:R-:W-:Y:S02]  /*d260*/  IABS R32, R10.reuse ;  /* 0x0000000a00207213 */ /* 0x080fe40000000000 */
[----:B------:R-:W-:Y:S01]  /*d270*/  LOP3.LUT R30, RZ, R10, RZ, 0x33, !PT ;  /* 0x0000000aff1e7212 */ /* 0x000fe200078e33ff */
[----:B-1----:R-:W1:Y:S02]  /*d280*/  MUFU.RCP R27, R27 ;  /* 0x0000001b001b7308 */ /* 0x002e640000001000 */
[----:B-1----:R-:W-:-:S06]  /*d290*/  VIADD R22, R27, 0xffffffe ;  /* 0x0ffffffe1b167836 */ /* 0x002fcc0000000000 */
[----:B------:R1:W2:Y:S02]  /*d2a0*/  F2I.FTZ.U32.TRUNC.NTZ R23, R22 ;  /* 0x0000001600177305 */ /* 0x0002a4000021f000 */
[----:B-1----:R-:W-:Y:S02]  /*d2b0*/  IMAD.MOV.U32 R22, RZ, RZ, RZ ;  /* 0x000000ffff167224 */ /* 0x002fe400078e00ff */
[----:B--2---:R-:W-:-:S04]  /*d2c0*/  IMAD.MOV R29, RZ, RZ, -R23 ;  /* 0x000000ffff1d7224 */ /* 0x004fc800078e0a17 */
[----:B------:R-:W-:-:S04]  /*d2d0*/  IMAD R29, R29, R28, RZ ;  /* 0x0000001c1d1d7224 */ /* 0x000fc800078e02ff */
[----:B0-----:R-:W-:-:S07]  /*d2e0*/  IMAD.HI.U32 R29, R23, R29, R22 ;  /* 0x0000001d171d7227 */ /* 0x001fce00078e0016 */
.L_x_249:
[----:B------:R-:W-:Y:S02]  /*d2f0*/  IMAD R26, R26, -0x21131993, RZ ;  /* 0xdeece66d1a1a7824 */ /* 0x000fe400078e02ff */
[----:B------:R-:W-:-:S04]  /*d300*/  IMAD.WIDE.U32 R22, R31, -0x21131993, R18 ;  /* 0xdeece66d1f167825 */ /* 0x000fc800078e0012 */
[----:B------:R-:W-:-:S04]  /*d310*/  IMAD R27, R31, 0x5, R26 ;  /* 0x000000051f1b7824 */ /* 0x000fc800078e021a */
[----:B------:R-:W-:Y:S02]  /*d320*/  IMAD.IADD R26, R23, 0x1, R27 ;  /* 0x00000001171a7824 */ /* 0x000fe400078e021b */
[----:B------:R-:W-:Y:S02]  /*d330*/  IMAD.MOV.U32 R27, RZ, RZ, R20 ;  /* 0x000000ffff1b7224 */ /* 0x000fe400078e0014 */
[----:B------:R-:W-:-:S03]  /*d340*/  IMAD.MOV.U32 R23, RZ, RZ, R21 ;  /* 0x000000ffff177224 */ /* 0x000fc600078e0015 */
        /* <DEDUP_REMOVED lines=17> */
.L_x_248:
[----:B------:R-:W-:Y:S01]  /*d460*/  IMAD.MOV.U32 R20, RZ, RZ, R37 ;  /* 0x000000ffff147224 */ /* 0x000fe200078e0025 */
[----:B------:R-:W-:Y:S06]  /*d470*/  BRA `(.L_x_246) ;  /* 0x0000000000307947 */ /* 0x000fec0003800000 */
.L_x_247:
        /* <DEDUP_REMOVED lines=12> */
.L_x_246:
        /* <DEDUP_REMOVED lines=17> */
[----:B------:R-:W-:-:S03]  /*d650*/  IMAD.IADD R9, R9, 0x1, R25 ;  /* 0x0000000109097824 */ /* 0x000fc600078e0219 */
[----:B------:R-:W-:Y:S02]  /*d660*/  LOP3.LUT R13, R27, 0xdeece66d, R8, 0x60, !PT ;  /* 0xdeece66d1b0d7812 */ /* 0x000fe400078e6008 */
[----:B------:R-:W-:-:S03]  /*d670*/  LOP3.LUT R2, R2, R6, R9, 0x96, !PT ;  /* 0x0000000602027212 */ /* 0x000fc600078e9609 */
[----:B------:R-:W-:Y:S01]  /*d680*/  IMAD.WIDE.U32 R8, R13, -0x21131993, R18 ;  /* 0xdeece66d0d087825 */ /* 0x000fe200078e0012 */
[----:B------:R-:W-:Y:S02]  /*d690*/  LOP3.LUT R0, R23, 0x5, R2, 0x60, !PT ;  /* 0x0000000517007812 */ /* 0x000fe400078e6002 */
[----:B------:R-:W-:-:S03]  /*d6a0*/  LOP3.LUT R8, R8, R27, RZ, 0xc0, !PT ;  /* 0x0000001b08087212 */ /* 0x000fc600078ec0ff */
[----:B------:R-:W-:-:S04]  /*d6b0*/  IMAD R0, R0, -0x21131993, RZ ;  /* 0xdeece66d00007824 */ /* 0x000fc800078e02ff */
        /* <DEDUP_REMOVED lines=23> */
[----:B------:R-:W-:-:S07]  /*d830*/  LOP3.LUT R22, RZ, R2, RZ, 0x33, !PT ;  /* 0x00000002ff167212 */ /* 0x000fce00078e33ff */
[----:B-1----:R-:W1:Y:S02]  /*d840*/  MUFU.RCP R13, R13 ;  /* 0x0000000d000d7308 */ /* 0x002e640000001000 */
[----:B-1----:R-:W-:-:S06]  /*d850*/  VIADD R18, R13, 0xffffffe ;  /* 0x0ffffffe0d127836 */ /* 0x002fcc0000000000 */
[----:B------:R1:W2:Y:S02]  /*d860*/  F2I.FTZ.U32.TRUNC.NTZ R19, R18 ;  /* 0x0000001200137305 */ /* 0x0002a4000021f000 */
[----:B-1----:R-:W-:Y:S02]  /*d870*/  IMAD.MOV.U32 R18, RZ, RZ, RZ ;  /* 0x000000ffff127224 */ /* 0x002fe400078e00ff */
[----:B--2---:R-:W-:-:S04]  /*d880*/  IMAD.MOV R15, RZ, RZ, -R19 ;  /* 0x000000ffff0f7224 */ /* 0x004fc800078e0a13 */
[----:B------:R-:W-:-:S04]  /*d890*/  IMAD R15, R15, R6, RZ ;  /* 0x000000060f0f7224 */ /* 0x000fc800078e02ff */
[----:B0-----:R-:W-:-:S07]  /*d8a0*/  IMAD.HI.U32 R20, R19, R15, R18 ;  /* 0x0000000f13147227 */ /* 0x001fce00078e0012 */
.L_x_254:
        /* <DEDUP_REMOVED lines=27> */
.L_x_253:
[----:B------:R-:W-:Y:S01]  /*da60*/  IMAD.MOV.U32 R8, RZ, RZ, R13 ;  /* 0x000000ffff087224 */ /* 0x000fe200078e000d */
[----:B------:R-:W-:Y:S06]  /*da70*/  BRA `(.L_x_251) ;  /* 0x0000000000307947 */ /* 0x000fec0003800000 */
.L_x_252:
        /* <DEDUP_REMOVED lines=12> */
.L_x_251:
[----:B------:R-:W-:Y:S02]  /*db40*/  UMOV UR8, 0xa0 ;  /* 0x000000a000087882 */ /* 0x000fe40000000000 */
[----:B------:R-:W-:-:S04]  /*db50*/  LEA R8, R8, UR8, 0x2 ;  /* 0x0000000808087c11 */ /* 0x000fc8000f8e10ff */
[----:B------:R2:W3:Y:S01]  /*db60*/  LDC R0, c[0x3][R8] ;  /* 0x00c0000008007b82 */ /* 0x0004e20000000800 */
[----:B------:R-:W-:Y:S05]  /*db70*/  BRA `(.L_x_255) ;  /* 0x0000000000fc7947 */ /* 0x000fea0003800000 */
.L_x_250:
        /* <DEDUP_REMOVED lines=19> */
.L_x_259:
        /* <DEDUP_REMOVED lines=27> */
.L_x_258:
[----:B------:R-:W-:Y:S01]  /*de60*/  IMAD.MOV.U32 R8, RZ, RZ, R13 ;  /* 0x000000ffff087224 */ /* 0x000fe200078e000d */
[----:B------:R-:W-:Y:S06]  /*de70*/  BRA `(.L_x_256) ;  /* 0x0000000000307947 */ /* 0x000fec0003800000 */
.L_x_257:
        /* <DEDUP_REMOVED lines=12> */
.L_x_256:
[----:B------:R-:W-:Y:S02]  /*df40*/  UMOV UR8, 0x50 ;  /* 0x0000005000087882 */ /* 0x000fe40000000000 */
[----:B------:R-:W-:-:S04]  /*df50*/  LEA R8, R8, UR8, 0x2 ;  /* 0x0000000808087c11 */ /* 0x000fc8000f8e10ff */
[----:B------:R0:W1:Y:S03]  /*df60*/  LDC R0, c[0x3][R8] ;  /* 0x00c0000008007b82 */ /* 0x0000660000000800 */
.L_x_255:
[----:B0-2---:R-:W0:Y:S02]  /*df70*/  LDC.64 R8, c[0x0][0x398] ;  /* 0x0000e600ff087b82 */ /* 0x005e240000000a00 */
[----:B0-----:R-:W1:Y:S02]  /*df80*/  LDG.E R9, desc[UR16][R8.64+0xc] ;  /* 0x00000c1008097981 */ /* 0x001e64000c1e1900 */
[----:B-1-3--:R-:W-:-:S13]  /*df90*/  ISETP.NE.AND P0, PT, R0, R9, PT ;  /* 0x000000090000720c */ /* 0x00afda0003f05270 */
[----:B------:R-:W-:Y:S05]  /*dfa0*/  @P0 BREAK.RELIABLE B1 ;  /* 0x0000000000010942 */ /* 0x000fea0003800100 */
[----:B------:R-:W-:Y:S05]  /*dfb0*/  @P0 BRA `(.L_x_226) ;  /* 0x0000000000400947 */ /* 0x000fea0003800000 */
.L_x_241:
[----:B------:R-:W-:Y:S05]  /*dfc0*/  BSYNC.RELIABLE B1 ;  /* 0x0000000000017941 */ /* 0x000fea0003800100 */
.L_x_239:
        /* <DEDUP_REMOVED lines=15> */
.L_x_226:
[----:B------:R-:W-:Y:S05]  /*e0c0*/  BSYNC.RECONVERGENT B0 ;  /* 0x0000000000007941 */ /* 0x000fea0003800200 */
.L_x_225:
[----:B------:R-:W-:Y:S02]  /*e0d0*/  IMAD.MOV.U32 R15, RZ, RZ, RZ ;  /* 0x000000ffff0f7224 */ /* 0x000fe400078e00ff */
[----:B------:R-:W-:Y:S02]  /*e0e0*/  IMAD R13, R11, 0x5, RZ ;  /* 0x000000050b0d7824 */ /* 0x000fe400078e02ff */
[C---:B0-----:R-:W-:Y:S01]  /*e0f0*/  IMAD.WIDE.U32 R8, R12.reuse, 0x5, R14 ;  /* 0x000000050c087825 */ /* 0x041fe200078e000e */
[----:B------:R-:W-:Y:S02]  /*e100*/  IADD3 R12, P1, PT, R12, 0x1, RZ ;  /* 0x000000010c0c7810 */ /* 0x000fe40007f3e0ff */
[----:B------:R-:W-:Y:S02]  /*e110*/  IADD3 R2, P0, PT, R8, 0x5, RZ ;  /* 0x0000000508027810 */ /* 0x000fe40007f1e0ff */
[----:B------:R-:W-:-:S03]  /*e120*/  IADD3.X R11, PT, PT, RZ, R11, RZ, P1, !PT ;  /* 0x0000000bff0b7210 */ /* 0x000fc60000ffe4ff */
[----:B------:R-:W-:Y:S01]  /*e130*/  IMAD.X R9, R9, 0x1, R13, P0 ;  /* 0x0000000109097824 */ /* 0x000fe200000e060d */
[----:B------:R-:W-:-:S04]  /*e140*/  ISETP.GE.U32.AND P0, PT, R2, 0x10000000, PT ;  /* 0x100000000200780c */ /* 0x000fc80003f06070 */
[----:B------:R-:W-:-:S13]  /*e150*/  ISETP.GE.U32.AND.EX P0, PT, R9, RZ, PT, P0 ;  /* 0x000000ff0900720c */ /* 0x000fda0003f06100 */
[----:B------:R-:W-:Y:S05]  /*e160*/  @!P0 BRA `(.L_x_260) ;  /* 0xffffffd400908947 */ /* 0x000fea000383ffff */
[----:B------:R-:W-:Y:S05]  /*e170*/  EXIT ;  /* 0x000000000000794d */ /* 0x000fea0003800000 */
        .weak           $__internal_1_$__cuda_sm20_rem_u64
        .type           $__internal_1_$__cuda_sm20_rem_u64,@function
        .size           $__internal_1_$__cuda_sm20_rem_u64,(.L_x_266 - $__internal_1_$__cuda_sm20_rem_u64)
$__internal_1_$__cuda_sm20_rem_u64:
[----:B------:R-:W-:Y:S02]  /*e180*/  IMAD.MOV.U32 R22, RZ, RZ, R10 ;  /* 0x000000ffff167224 */ /* 0x000fe400078e000a */
[----:B------:R-:W-:-:S04]  /*e190*/  IMAD.MOV.U32 R23, RZ, RZ, R7 ;  /* 0x000000ffff177224 */ /* 0x000fc800078e0007 */
[----:B------:R-:W0:Y:S08]  /*e1a0*/  I2F.U64.RP R20, R22 ;  /* 0x0000001600147312 */ /* 0x000e300000309000 */
[----:B0-----:R-:W0:Y:S02]  /*e1b0*/  MUFU.RCP R20, R20 ;  /* 0x0000001400147308 */ /* 0x001e240000001000 */
[----:B0-----:R-:W-:-:S06]  /*e1c0*/  VIADD R17, R20, 0x1ffffffe ;  /* 0x1ffffffe14117836 */ /* 0x001fcc0000000000 */
[----:B------:R-:W0:Y:S02]  /*e1d0*/  F2I.U64.TRUNC R16, R17 ;  /* 0x0000001100107311 */ /* 0x000e24000020d800 */
[----:B0-----:R-:W-:-:S04]  /*e1e0*/  IMAD.WIDE.U32 R18, R16, R10, RZ ;  /* 0x0000000a10127225 */ /* 0x001fc800078e00ff */
[C---:B------:R-:W-:Y:S01]  /*e1f0*/  IMAD R21, R16.reuse, R7, R19 ;  /* 0x0000000710157224 */ /* 0x040fe200078e0213 */
[----:B------:R-:W-:Y:S01]  /*e200*/  IADD3 R15, P0, PT, RZ, -R18, RZ ;  /* 0x80000012ff0f7210 */ /* 0x000fe20007f1e0ff */
[----:B------:R-:W-:Y:S02]  /*e210*/  IMAD.MOV.U32 R19, RZ, RZ, R16 ;  /* 0x000000ffff137224 */ /* 0x000fe400078e0010 */
        /* <DEDUP_REMOVED lines=9> */
[----:B------:R-:W-:Y:S02]  /*e2b0*/  HFMA2 R21, -RZ, RZ, 0, 0 ;  /* 0x00000000ff157431 */ /* 0x000fe400000001ff */
[----:B------:R-:W-:Y:S01]  /*e2c0*/  IMAD.WIDE.U32 R16, R19, R10, RZ ;  /* 0x0000000a13107225 */ /* 0x000fe200078e00ff */
[----:B------:R-:W-:-:S03]  /*e2d0*/  IADD3.X R15, PT, PT, RZ, RZ, R15, P2, P1 ;  /* 0x000000ffff0f7210 */ /* 0x000fc600017e240f */
        /* <DEDUP_REMOVED lines=13> */
[----:B------:R-:W-:-:S04]  /*e3b0*/  IMAD.WIDE.U32 R18, R19, R0, R20 ;  /* 0x0000000013127225 */ /* 0x000fc800078e0014 */
[C---:B------:R-:W-:Y:S02]  /*e3c0*/  IMAD R15, R17.reuse, R0, RZ ;  /* 0x00000000110f7224 */ /* 0x040fe400078e02ff */
[----:B------:R-:W-:-:S04]  /*e3d0*/  IMAD.HI.U32 R18, P0, R17, R2, R18 ;  /* 0x0000000211127227 */ /* 0x000fc80007800012 */
[----:B------:R-:W-:Y:S01]  /*e3e0*/  IMAD.HI.U32 R16, R17, R0, RZ ;  /* 0x0000000011107227 */ /* 0x000fe200078e00ff */
[----:B------:R-:W-:-:S03]  /*e3f0*/  IADD3 R15, P1, PT, R15, R18, RZ ;  /* 0x000000120f0f7210 */ /* 0x000fc60007f3e0ff */
[----:B------:R-:W-:Y:S02]  /*e400*/  IMAD.X R16, RZ, RZ, R16, P0 ;  /* 0x000000ffff107224 */ /* 0x000fe400000e0610 */
[----:B------:R-:W-:-:S04]  /*e410*/  IMAD.WIDE.U32 R18, R15, R10, RZ ;  /* 0x0000000a0f127225 */ /* 0x000fc800078e00ff */
[----:B------:R-:W-:Y:S02]  /*e420*/  IMAD.X R16, RZ, RZ, R16, P1 ;  /* 0x000000ffff107224 */ /* 0x000fe400008e0610 */
[----:B------:R-:W-:Y:S01]  /*e430*/  IMAD R15, R15, R7, R19 ;  /* 0x000000070f0f7224 */ /* 0x000fe200078e0213 */
[----:B------:R-:W-:Y:S01]  /*e440*/  IADD3 R19, P1, PT, -R18, R2, RZ ;  /* 0x0000000212137210 */ /* 0x000fe20007f3e1ff */
[----:B------:R-:W-:Y:S02]  /*e450*/  IMAD.MOV.U32 R17, RZ, RZ, 0x0 ;  /* 0x00000000ff117424 */ /* 0x000fe400078e00ff */
[-C--:B------:R-:W-:Y:S01]  /*e460*/  IMAD R15, R16, R10.reuse, R15 ;  /* 0x0000000a100f7224 */ /* 0x080fe200078e020f */
[----:B------:R-:W-:Y:S01]  /*e470*/  ISETP.GE.U32.AND P0, PT, R19, R10, PT ;  /* 0x0000000a1300720c */ /* 0x000fe20003f06070 */
[----:B------:R-:W-:Y:S02]  /*e480*/  IMAD.MOV.U32 R16, RZ, RZ, R8 ;  /* 0x000000ffff107224 */ /* 0x000fe400078e0008 */
[----:B------:R-:W-:Y:S01]  /*e490*/  IMAD.X R0, R0, 0x1, ~R15, P1 ;  /* 0x0000000100007824 */ /* 0x000fe200008e0e0f */
[----:B------:R-:W-:-:S04]  /*e4a0*/  IADD3 R2, P1, PT, -R10, R19, RZ ;  /* 0x000000130a027210 */ /* 0x000fc80007f3e1ff */
[C---:B------:R-:W-:Y:S01]  /*e4b0*/  ISETP.GE.U32.AND.EX P0, PT, R0.reuse, R7, PT, P0 ;  /* 0x000000070000720c */ /* 0x040fe20003f06100 */
[----:B------:R-:W-:Y:S01]  /*e4c0*/  IMAD.X R15, R0, 0x1, ~R7, P1 ;  /* 0x00000001000f7824 */ /* 0x000fe200008e0e07 */
[----:B------:R-:W-:Y:S02]  /*e4d0*/  ISETP.NE.U32.AND P1, PT, R10, RZ, PT ;  /* 0x000000ff0a00720c */ /* 0x000fe40003f25070 */
[----:B------:R-:W-:Y:S02]  /*e4e0*/  SEL R19, R2, R19, P0 ;  /* 0x0000001302137207 */ /* 0x000fe40000000000 */
[----:B------:R-:W-:Y:S02]  /*e4f0*/  SEL R0, R15, R0, P0 ;  /* 0x000000000f007207 */ /* 0x000fe40000000000 */
[----:B------:R-:W-:Y:S02]  /*e500*/  IADD3 R2, P2, PT, -R10, R19, RZ ;  /* 0x000000130a027210 */ /* 0x000fe40007f5e1ff */
[----:B------:R-:W-:-:S02]  /*e510*/  ISETP.GE.U32.AND P0, PT, R19, R10, PT ;  /* 0x0000000a1300720c */ /* 0x000fc40003f06070 */
[----:B------:R-:W-:Y:S01]  /*e520*/  ISETP.NE.AND.EX P1, PT, R7, RZ, PT, P1 ;  /* 0x000000ff0700720c */ /* 0x000fe20003f25310 */
[C---:B------:R-:W-:Y:S01]  /*e530*/  IMAD.X R15, R0.reuse, 0x1, ~R7, P2 ;  /* 0x00000001000f7824 */ /* 0x040fe200010e0e07 */
[----:B------:R-:W-:-:S04]  /*e540*/  ISETP.GE.U32.AND.EX P0, PT, R0, R7, PT, P0 ;  /* 0x000000070000720c */ /* 0x000fc80003f06100 */
[----:B------:R-:W-:Y:S02]  /*e550*/  SEL R2, R2, R19, P0 ;  /* 0x0000001302027207 */ /* 0x000fe40000000000 */
[----:B------:R-:W-:Y:S02]  /*e560*/  SEL R15, R15, R0, P0 ;  /* 0x000000000f0f7207 */ /* 0x000fe40000000000 */
[----:B------:R-:W-:Y:S02]  /*e570*/  SEL R0, R2, 0xffffffff, P1 ;  /* 0xffffffff02007807 */ /* 0x000fe40000800000 */
[----:B------:R-:W-:Y:S01]  /*e580*/  SEL R15, R15, 0xffffffff, P1 ;  /* 0xffffffff0f0f7807 */ /* 0x000fe20000800000 */
[----:B------:R-:W-:Y:S06]  /*e590*/  RET.REL.NODEC R16 `(_Z22reverseAndCheck_kernelPKjjPK19ShipwreckConstraintS3_iS3_iPlPj) ;  /* 0xffffff1810987950 */ /* 0x000fec0003c3ffff */
.L_x_261:
        /* <DEDUP_REMOVED lines=14> */
.L_x_266:


//--------------------- .text._Z26findLower20BitSeeds_kernelPK19ShipwreckConstraintiPjS2_ --------------------------
	.section	.text._Z26findLower20BitSeeds_kernelPK19ShipwreckConstraintiPjS2_,"ax",@progbits
	.align	128
        .global         _Z26findLower20BitSeeds_kernelPK19ShipwreckConstraintiPjS2_
        .type           _Z26findLower20BitSeeds_kernelPK19ShipwreckConstraintiPjS2_,@function
        .size           _Z26findLower20BitSeeds_kernelPK19ShipwreckConstraintiPjS2_,(.L_x_269 - _Z26findLower20BitSeeds_kernelPK19ShipwreckConstraintiPjS2_)
        .other          _Z26findLower20BitSeeds_kernelPK19ShipwreckConstraintiPjS2_,@"STO_CUDA_ENTRY STV_DEFAULT"
_Z26findLower20BitSeeds_kernelPK19ShipwreckConstraintiPjS2_:
.text._Z26findLower20BitSeeds_kernelPK19ShipwreckConstraintiPjS2_:
[----:B------:R-:W-:Y:S01]  /*0000*/  LDC R1, c[0x0][0x37c] ;  /* 0x0000df00ff017b82 */ /* 0x000fe20000000800 */
[----:B------:R-:W0:Y:S07]  /*0010*/  S2R R3, SR_TID.X ;  /* 0x0000000000037919 */ /* 0x000e2e0000002100 */
[----:B------:R-:W0:Y:S08]  /*0020*/  S2UR UR4, SR_CTAID.X ;  /* 0x00000000000479c3 */ /* 0x000e300000002500 */
[----:B------:R-:W0:Y:S02]  /*0030*/  LDC R0, c[0x0][0x360] ;  /* 0x0000d800ff007b82 */ /* 0x000e240000000800 */
[----:B0-----:R-:W-:-:S05]  /*0040*/  IMAD R0, R0, UR4, R3 ;  /* 0x0000000400007c24 */ /* 0x001fca000f8e0203 */
[----:B------:R-:W-:-:S13]  /*0050*/  ISETP.GT.U32.AND P0, PT, R0, 0xfffff, PT ;  /* 0x000fffff0000780c */ /* 0x000fda0003f04070 */
[----:B------:R-:W-:Y:S05]  /*0060*/  @P0 EXIT ;  /* 0x000000000000094d */ /* 0x000fea0003800000 */
[----:B------:R-:W0:Y:S01]  /*0070*/  LDCU UR6, c[0x0][0x388] ;  /* 0x00007100ff0677ac */ /* 0x000e220008000800 */
[----:B------:R-:W1:Y:S01]  /*0080*/  LDCU.64 UR4, c[0x0][0x358] ;  /* 0x00006b00ff0477ac */ /* 0x000e620008000a00 */
[----:B0-----:R-:W-:-:S09]  /*0090*/  UISETP.GE.AND UP0, UPT, UR6, 0x1, UPT ;  /* 0x000000010600788c */ /* 0x001fd2000bf06270 */
[----:B-1----:R-:W-:Y:S05]  /*00a0*/  BRA.U !UP0, `(.L_x_262) ;  /* 0x0000000508647547 */ /* 0x002fea000b800000 */
[----:B------:R-:W0:Y:S01]  /*00b0*/  LDC R2, c[0x3][RZ] ;  /* 0x00c00000ff027b82 */ /* 0x000e220000000800 */
[----:B------:R-:W1:Y:S01]  /*00c0*/  LDCU UR6, c[0x3][0x8] ;  /* 0x00c00100ff0677ac */ /* 0x000e620008000800 */
[----:B------:R-:W2:Y:S06]  /*00d0*/  LDCU UR11, c[0x0][0x388] ;  /* 0x00007100ff0b77ac */ /* 0x000eac0008000800 */
[----:B------:R-:W3:Y:S01]  /*00e0*/  LDC R5, c[0x3][RZ] ;  /* 0x00c00000ff057b82 */ /* 0x000ee20000000800 */
[----:B------:R-:W4:Y:S01]  /*00f0*/  LDCU UR8, c[0x3][0x18] ;  /* 0x00c00300ff0877ac */ /* 0x000f220008000800 */
[----:B------:R-:W0:Y:S06]  /*0100*/  LDCU UR9, c[0x3][0x30] ;  /* 0x00c00600ff0977ac */ /* 0x000e2c0008000800 */
[----:B------:R-:W1:Y:S01]  /*0110*/  LDC R6, c[0x3][0x28] ;  /* 0x00c00a00ff067b82 */ /* 0x000e620000000800 */
[----:B------:R-:W0:Y:S01]  /*0120*/  LDCU UR10, c[0x3][0x20] ;  /* 0x00c00400ff0a77ac */ /* 0x000e220008000800 */
[----:B------:R-:W0:Y:S02]  /*0130*/  LDCU UR7, c[0x3][0x10] ;  /* 0x00c00200ff0777ac */ /* 0x000e240008000800 */
[----:B0-----:R-:W-:-:S04]  /*0140*/  IABS R4, R2 ;  /* 0x0000000200047213 */ /* 0x001fc80000000000 */
[----:B------:R-:W0:Y:S01]  /*0150*/  LDC.64 R2, c[0x0][0x380] ;  /* 0x0000e000ff027b82 */ /* 0x000e220000000a00 */
[----:B------:R-:W5:Y:S08]  /*0160*/  I2F.RP R7, R4 ;  /* 0x0000000400077306 */ /* 0x000f700000209400 */
[----:B-----5:R-:W5:Y:S02]  /*0170*/  MUFU.RCP R7, R7 ;  /* 0x0000000700077308 */ /* 0x020f640000001000 */
[----:B-----5:R-:W-:-:S06]  /*0180*/  VIADD R8, R7, 0xffffffe ;  /* 0x0ffffffe07087836 */ /* 0x020fcc0000000000 */
[----:B------:R5:W2:Y:S02]  /*0190*/  F2I.FTZ.U32.TRUNC.NTZ R9, R8 ;  /* 0x0000000800097305 */ /* 0x000aa4000021f000 */
[----:B-----5:R-:W-:Y:S02]  /*01a0*/  IMAD.MOV.U32 R8, RZ, RZ, RZ ;  /* 0x000000ffff087224 */ /* 0x020fe400078e00ff */
[----:B--2---:R-:W-:-:S04]  /*01b0*/  IMAD.MOV R7, RZ, RZ, -R9 ;  /* 0x000000ffff077224 */ /* 0x004fc800078e0a09 */
[----:B------:R-:W-:-:S04]  /*01c0*/  IMAD R7, R7, R4, RZ ;  /* 0x0000000407077224 */ /* 0x000fc800078e02ff */
[----:B------:R-:W-:-:S04]  /*01d0*/  IMAD.HI.U32 R7, R9, R7, R8 ;  /* 0x0000000709077227 */ /* 0x000fc800078e0008 */
[----:B------:R-:W-:Y:S02]  /*01e0*/  HFMA2 R9, -RZ, RZ, 0, 0 ;  /* 0x00000000ff097431 */ /* 0x000fe400000001ff */
[----:B01-34-:R-:W-:-:S07]  /*01f0*/  VIADD R8, R0, UR6 ;  /* 0x0000000600087c36 */ /* 0x01bfce0008000000 */
.L_x_263:
[----:B------:R-:W-:-:S05]  /*0200*/  IMAD.WIDE.U32 R16, R9, 0x14, R2 ;  /* 0x0000001409107825 */ /* 0x000fca00078e0002 */
[----:B------:R-:W2:Y:S04]  /*0210*/  LDG.E R10, desc[UR4][R16.64] ;  /* 0x00000004100a7981 */ /* 0x000ea8000c1e1900 */
[----:B------:R0:W3:Y:S01]  /*0220*/  LDG.E R12, desc[UR4][R16.64+0x4] ;  /* 0x00000404100c7981 */ /* 0x0000e2000c1e1900 */
[----:B------:R-:W-:Y:S02]  /*0230*/  IABS R11, R5 ;  /* 0x00000005000b7213 */ /* 0x000fe40000000000 */
[----:B------:R-:W-:Y:S02]  /*0240*/  IADD3 R9, PT, PT, R9, 0x1, RZ ;  /* 0x0000000109097810 */ /* 0x000fe40007ffe0ff */
[----:B------:R-:W1:Y:S08]  /*0250*/  I2F.RP R18, R11 ;  /* 0x0000000b00127306 */ /* 0x000e700000209400 */
[----:B-1----:R-:W1:Y:S02]  /*0260*/  MUFU.RCP R18, R18 ;  /* 0x0000001200127308 */ /* 0x002e640000001000 */
[----:B-1----:R-:W-:-:S06]  /*0270*/  VIADD R15, R18, 0xffffffe ;  /* 0x0ffffffe120f7836 */ /* 0x002fcc0000000000 */
[----:B------:R-:W0:Y:S02]  /*0280*/  F2I.FTZ.U32.TRUNC.NTZ R15, R15 ;  /* 0x0000000f000f7305 */ /* 0x000e24000021f000 */
[----:B0-----:R-:W-:Y:S02]  /*0290*/  IADD3 R16, PT, PT, RZ, -R15, RZ ;  /* 0x8000000fff107210 */ /* 0x001fe40007ffe0ff */
[----:B--2---:R-:W-:Y:S02]  /*02a0*/  IABS R14, R10 ;  /* 0x0000000a000e7213 */ /* 0x004fe40000000000 */
[----:B---3--:R-:W-:-:S03]  /*02b0*/  IABS R19, R12 ;  /* 0x0000000c00137213 */ /* 0x008fc60000000000 */
[----:B------:R-:W-:-:S04]  /*02c0*/  IMAD.HI.U32 R13, R7, R14, RZ ;  /* 0x0000000e070d7227 */ /* 0x000fc800078e00ff */
[----:B------:R-:W-:-:S04]  /*02d0*/  IMAD.MOV R7, RZ, RZ, -R13 ;  /* 0x000000ffff077224 */ /* 0x000fc800078e0a0d */
[----:B------:R-:W-:Y:S02]  /*02e0*/  IMAD R17, R11, R7, R14 ;  /* 0x000000070b117224 */ /* 0x000fe400078e020e */
[----:B------:R-:W-:Y:S02]  /*02f0*/  IMAD R7, R16, R11, RZ ;  /* 0x0000000b10077224 */ /* 0x000fe400078e02ff */
[----:B------:R-:W-:Y:S01]  /*0300*/  IMAD.MOV.U32 R14, RZ, RZ, RZ ;  /* 0x000000ffff0e7224 */ /* 0x000fe200078e00ff */
[----:B------:R-:W-:-:S03]  /*0310*/  ISETP.GT.U32.AND P4, PT, R4, R17, PT ;  /* 0x000000110400720c */ /* 0x000fc60003f84070 */
[----:B------:R-:W-:-:S04]  /*0320*/  IMAD.HI.U32 R7, R15, R7, R14 ;  /* 0x000000070f077227 */ /* 0x000fc800078e000e */
[----:B------:R-:W-:-:S04]  /*0330*/  IMAD.MOV.U32 R14, RZ, RZ, R19 ;  /* 0x000000ffff0e7224 */ /* 0x000fc800078e0013 */
[----:B------:R-:W-:-:S04]  /*0340*/  IMAD.HI.U32 R15, R7, R14, RZ ;  /* 0x0000000e070f7227 */ /* 0x000fc800078e00ff */
[----:B------:R-:W-:Y:S01]  /*0350*/  @!P4 IMAD.IADD R17, R17, 0x1, -R11 ;  /* 0x000000011111c824 */ /* 0x000fe200078e0a0b */
[----:B------:R-:W-:Y:S01]  /*0360*/  IADD3 R16, PT, PT, -R15, RZ, RZ ;  /* 0x000000ff0f107210 */ /* 0x000fe20007ffe1ff */
[----:B------:R-:W-:-:S03]  /*0370*/  @!P4 VIADD R13, R13, 0x1 ;  /* 0x000000010d0dc836 */ /* 0x000fc60000000000 */
[----:B------:R-:W-:Y:S01]  /*0380*/  ISETP.GE.U32.AND P3, PT, R17, R4, PT ;  /* 0x000000041100720c */ /* 0x000fe20003f66070 */
[----:B------:R-:W-:Y:S01]  /*0390*/  IMAD R17, R11, R16, R14 ;  /* 0x000000100b117224 */ /* 0x000fe200078e020e */
[-C--:B------:R-:W-:Y:S01]  /*03a0*/  LOP3.LUT R16, R12, R5.reuse, RZ, 0x3c, !PT ;  /* 0x000000050c107212 */ /* 0x080fe200078e3cff */
[----:B------:R-:W-:Y:S01]  /*03b0*/  IMAD.MOV.U32 R4, RZ, RZ, R11 ;  /* 0x000000ffff047224 */ /* 0x000fe200078e000b */
[----:B------:R-:W-:-:S04]  /*03c0*/  LOP3.LUT R14, RZ, R5, RZ, 0x33, !PT ;  /* 0x00000005ff0e7212 */ /* 0x000fc800078e33ff */
[----:B------:R-:W-:-:S05]  /*03d0*/  ISETP.GT.U32.AND P2, PT, R4, R17, PT ;  /* 0x000000110400720c */ /* 0x000fca0003f44070 */
[----:B------:R-:W-:Y:S02]  /*03e0*/  @P3 IADD3 R13, PT, PT, R13, 0x1, RZ ;  /* 0x000000010d0d3810 */ /* 0x000fe40007ffe0ff */
[----:B------:R-:W-:Y:S02]  /*03f0*/  ISETP.GE.AND P3, PT, R16, RZ, PT ;  /* 0x000000ff1000720c */ /* 0x000fe40003f66270 */
[----:B------:R-:W-:-:S04]  /*0400*/  SHF.R.S32.HI R16, RZ, 0x1f, R16 ;  /* 0x0000001fff107819 */ /* 0x000fc80000011410 */
[----:B------:R-:W-:Y:S01]  /*0410*/  @!P2 IMAD.IADD R17, R17, 0x1, -R11 ;  /* 0x000000011111a824 */ /* 0x000fe200078e0a0b */
[----:B------:R-:W-:Y:S01]  /*0420*/  LOP3.LUT R11, R10, R5, RZ, 0x3c, !PT ;  /* 0x000000050a0b7212 */ /* 0x000fe200078e3cff */
[----:B------:R-:W-:Y:S01]  /*0430*/  @!P2 VIADD R15, R15, 0x1 ;  /* 0x000000010f0fa836 */ /* 0x000fe20000000000 */
[----:B------:R-:W-:Y:S02]  /*0440*/  ISETP.NE.AND P2, PT, R5, RZ, PT ;  /* 0x000000ff0500720c */ /* 0x000fe40003f45270 */
[----:B------:R-:W-:Y:S02]  /*0450*/  ISETP.GE.AND P1, PT, R11, RZ, PT ;  /* 0x000000ff0b00720c */ /* 0x000fe40003f26270 */
[----:B------:R-:W-:Y:S02]  /*0460*/  ISETP.GE.U32.AND P0, PT, R17, R4, PT ;  /* 0x000000041100720c */ /* 0x000fe40003f06070 */
[----:B------:R-:W-:-:S09]  /*0470*/  SHF.R.S32.HI R11, RZ, 0x1f, R11 ;  /* 0x0000001fff0b7819 */ /* 0x000fd2000001140b */
[----:B------:R-:W-:Y:S02]  /*0480*/  @!P1 IADD3 R13, PT, PT, -R13, RZ, RZ ;  /* 0x000000ff0d0d9210 */ /* 0x000fe40007ffe1ff */
[----:B------:R-:W-:Y:S01]  /*0490*/  @P0 VIADD R15, R15, 0x1 ;  /* 0x000000010f0f0836 */ /* 0x000fe20000000000 */
[----:B------:R-:W-:Y:S02]  /*04a0*/  ISETP.NE.AND P1, PT, R9, UR11, PT ;  /* 0x0000000b09007c0c */ /* 0x000fe4000bf25270 */
[----:B------:R-:W-:Y:S01]  /*04b0*/  SEL R13, R14, R13, !P2 ;  /* 0x0000000d0e0d7207 */ /* 0x000fe20005000000 */
[----:B------:R-:W-:-:S04]  /*04c0*/  @!P3 IMAD.MOV R15, RZ, RZ, -R15 ;  /* 0x000000ffff0fb224 */ /* 0x000fc800078e0a0f */
[----:B------:R-:W-:Y:S01]  /*04d0*/  IMAD.MOV R17, RZ, RZ, -R13 ;  /* 0x000000ffff117224 */ /* 0x000fe200078e0a0d */
[----:B------:R-:W-:-:S03]  /*04e0*/  SEL R15, R14, R15, !P2 ;  /* 0x0000000f0e0f7207 */ /* 0x000fc60005000000 */
[----:B------:R-:W-:Y:S01]  /*04f0*/  IMAD R14, R5, R17, R10 ;  /* 0x00000011050e7224 */ /* 0x000fe200078e020a */
[----:B------:R-:W-:-:S04]  /*0500*/  IADD3 R17, PT, PT, -R15, RZ, RZ ;  /* 0x000000ff0f117210 */ /* 0x000fc80007ffe1ff */
[----:B------:R-:W-:Y:S01]  /*0510*/  ISETP.NE.AND P0, PT, R14, RZ, PT ;  /* 0x000000ff0e00720c */ /* 0x000fe20003f05270 */
[----:B------:R-:W-:-:S03]  /*0520*/  IMAD R17, R5, R17, R12 ;  /* 0x0000001105117224 */ /* 0x000fc600078e020c */
[----:B------:R-:W-:Y:S02]  /*0530*/  SEL R14, R11, RZ, P0 ;  /* 0x000000ff0b0e7207 */ /* 0x000fe40000000000 */
[----:B------:R-:W-:-:S03]  /*0540*/  ISETP.NE.AND P0, PT, R17, RZ, PT ;  /* 0x000000ff1100720c */ /* 0x000fc60003f05270 */
[----:B------:R-:W-:Y:S01]  /*0550*/  IMAD.IADD R11, R13, 0x1, R14 ;  /* 0x000000010d0b7824 */ /* 0x000fe200078e020e */
[----:B------:R-:W-:-:S03]  /*0560*/  SEL R16, R16, RZ, P0 ;  /* 0x000000ff10107207 */ /* 0x000fc60000000000 */
[----:B------:R-:W-:Y:S02]  /*0570*/  IMAD R11, R11, UR7, R8 ;  /* 0x000000070b0b7c24 */ /* 0x000fe4000f8e0208 */
[----:B------:R-:W-:-:S04]  /*0580*/  IMAD.IADD R16, R15, 0x1, R16 ;  /* 0x000000010f107824 */ /* 0x000fc800078e0210 */
[----:B------:R-:W-:-:S05]  /*0590*/  IMAD R11, R16, UR8, R11 ;  /* 0x00000008100b7c24 */ /* 0x000fca000f8e020b */
[----:B------:R-:W-:-:S05]  /*05a0*/  LOP3.LUT R11, R11, UR9, RZ, 0x3c, !PT ;  /* 0x000000090b0b7c12 */ /* 0x000fca000f8e3cff */
[----:B------:R-:W-:-:S05]  /*05b0*/  IMAD R11, R11, UR10, R6 ;  /* 0x0000000a0b0b7c24 */ /* 0x000fca000f8e0206 */
[----:B------:R-:W-:Y:S01]  /*05c0*/  SHF.R.U32.HI R13, RZ, 0x11, R11 ;  /* 0x00000011ff0d7819 */ /* 0x000fe2000001160b */
[----:B------:R-:W-:-:S03]  /*05d0*/  IMAD R11, R11, UR10, R6 ;  /* 0x0000000a0b0b7c24 */ /* 0x000fc6000f8e0206 */
[----:B------:R-:W-:Y:S02]  /*05e0*/  LOP3.LUT R13, R13, R10, RZ, 0x3c, !PT ;  /* 0x0000000a0d0d7212 */ /* 0x000fe400078e3cff */
[----:B------:R-:W-:-:S04]  /*05f0*/  SHF.R.U32.HI R11, RZ, 0x11, R11 ;  /* 0x00000011ff0b7819 */ /* 0x000fc8000001160b */
[----:B------:R-:W-:-:S04]  /*0600*/  LOP3.LUT R11, R13, R11, R12, 0xf6, !PT ;  /* 0x0000000b0d0b7212 */ /* 0x000fc800078ef60c */
[----:B------:R-:W-:-:S13]  /*0610*/  LOP3.LUT P0, RZ, R11, 0x3, RZ, 0xc0, !PT ;  /* 0x000000030bff7812 */ /* 0x000fda000780c0ff */
[----:B------:R-:W-:Y:S05]  /*0620*/  @P0 EXIT ;  /* 0x000000000000094d */ /* 0x000fea0003800000 */
[----:B------:R-:W-:Y:S05]  /*0630*/  @P1 BRA `(.L_x_263) ;  /* 0xfffffff800f01947 */ /* 0x000fea000383ffff */
.L_x_262:
        /* <DEDUP_REMOVED lines=14> */
[----:B------:R-:W-:Y:S01]  /*0720*/  STG.E desc[UR4][R4.64], R0 ;  /* 0x0000000004007986 */ /* 0x000fe2000c101904 */
[----:B------:R-:W-:Y:S05]  /*0730*/  EXIT ;  /* 0x000000000000794d */ /* 0x000fea0003800000 */
.L_x_264:
        /* <DEDUP_REMOVED lines=12> */
.L_x_269:


//--------------------- .nv.shared.reserved.0     --------------------------
	.section	.nv.shared.reserved.0,"aw",@nobits
	.weak		__nv_reservedSMEM_offset_0_alias
	.size		__nv_reservedSMEM_offset_0_alias, 0, 64
	.other		__nv_reservedSMEM_offset_0_alias,@"STO_CUDA_RESERVED_SHARED STV_DEFAULT"
__nv_reservedSMEM_offset_0_alias:
	.zero		0
	.zero		64


//--------------------- .nv.constant0._Z31bruteforceStructureSeeds_kernelPKjjPK19ShipwreckConstraintiPlPj --------------------------
	.section	.nv.constant0._Z31bruteforceStructureSeeds_kernelPKjjPK19ShipwreckConstraintiPlPj,"a",@progbits
	.sectionflags	@""
	.align	4
.nv.constant0._Z31bruteforceStructureSeeds_kernelPKjjPK19ShipwreckConstraintiPlPj:
	.zero		944


//--------------------- .nv.constant0._Z22reverseAndCheck_kernelPKjjPK19ShipwreckConstraintS3_iS3_iPlPj --------------------------
	.section	.nv.constant0._Z22reverseAndCheck_kernelPKjjPK19ShipwreckConstraintS3_iS3_iPlPj,"a",@progbits
	.sectionflags	@""
	.align	4
.nv.constant0._Z22reverseAndCheck_kernelPKjjPK19ShipwreckConstraintS3_iS3_iPlPj:
	.zero		968


//--------------------- .nv.constant0._Z26findLower20BitSeeds_kernelPK19ShipwreckConstraintiPjS2_ --------------------------
	.section	.nv.constant0._Z26findLower20BitSeeds_kernelPK19ShipwreckConstraintiPjS2_,"a",@progbits
	.sectionflags	@""
	.align	4
.nv.constant0._Z26findLower20BitSeeds_kernelPK19ShipwreckConstraintiPjS2_:
	.zero		928


//--------------------- SYMBOLS --------------------------

	.type		.nv.reservedSmem.offset0,@object
	.size		.nv.reservedSmem.offset0,0x4
